	.target	sm_90a

	.elftype	@"ET_EXEC"


//--------------------- .note.nv.tkinfo           --------------------------
	.section	.note.nv.tkinfo,"",@"SHT_NOTE"
	.sectionflags	@"SHF_NOTE_NV_TKINFO"
	.tkinfo
        /*0018*/ 	.word	0x00000002
        /*0030*/ 	.string	""
        /*0030*/ 	.string	"ptxas"
        /*0030*/ 	.string	"Cuda compilation tools, release 13.0, V13.0.88"
        /*0030*/ 	.string	"Build cuda_13.0.r13.0/compiler.36424714_0"
        /*0030*/ 	.string	"-arch sm_90a -m 64 "



//--------------------- .note.nv.cuinfo           --------------------------
	.section	.note.nv.cuinfo,"",@"SHT_NOTE"
	.sectionflags	@"SHF_NOTE_NV_CUINFO"
        /*0018*/ 	.short	0x0002
        /*001a*/ 	.short	0x005a
        /*001c*/ 	.short	0x0082
	.zero		2


//--------------------- .nv.info                  --------------------------
	.section	.nv.info,"",@"SHT_CUDA_INFO"
	.align	4


	//----- nvinfo : EIATTR_REGCOUNT
	.align		4
        /*0000*/ 	.byte	0x04, 0x2f
        /*0002*/ 	.short	(.L_15 - .L_14)
	.align		4
.L_14:
        /*0004*/ 	.word	index@(_ZN7cutlass13device_kernelINS_4gemm6kernel13GemmUniversalIN4cute5tupleIJiiiiEEENS1_10collective13CollectiveMmaINS1_34MainloopSm90TmaGmmaWarpSpecializedILi7ENS5_IJNS4_1CILi1EEESB_SB_EEENS1_35KernelTmaWarpSpecializedCooperativeEEENS5_IJNSA_ILi256EEESF_NSA_ILi64EEEEEEaNS5_IJlSB_lEEEaSI_NS4_8TiledMMAINS4_8MMA_AtomIJNS4_4SM904GMMA27MMA_64x256x32_S32S8S8_SS_TNEEEENS4_6LayoutINS5_IJNSA_ILi2EEESB_SB_EEENS5_IJSB_NSA_ILi0EEESS_EEEEENS5_IJNS4_10UnderscoreESV_SV_EEEEENS4_13SM90_TMA_LOADENS4_14ComposedLayoutINS4_7SwizzleILi2ELi4ELi3EEENS4_18smem_ptr_flag_bitsILi8EEENSP_INS5_IJNSA_ILi8EEESG_EEENS5_IJSG_SB_EEEEEEEvNS4_8identityESY_S18_vS19_EENS_8epilogue10collective6detail29Sm90TmaWarpSpecializedAdapterINS1C_15DefaultEpilogueIaSI_SI_NS1B_6thread17LinearCombinationIaLi1EiiLNS1G_9ScaleType4KindE0ELNS_15FloatRoundStyleE2EaEENS1_15EpilogueDefaultEEEEEvvEEEEvNT_6ParamsE)
        /*0008*/ 	.word	0x000000a8


	//----- nvinfo : EIATTR_FRAME_SIZE
	.align		4
.L_15:
        /*000c*/ 	.byte	0x04, 0x11
        /*000e*/ 	.short	(.L_17 - .L_16)
	.align		4
.L_16:
        /*0010*/ 	.word	index@(_ZN7cutlass13device_kernelINS_4gemm6kernel13GemmUniversalIN4cute5tupleIJiiiiEEENS1_10collective13CollectiveMmaINS1_34MainloopSm90TmaGmmaWarpSpecializedILi7ENS5_IJNS4_1CILi1EEESB_SB_EEENS1_35KernelTmaWarpSpecializedCooperativeEEENS5_IJNSA_ILi256EEESF_NSA_ILi64EEEEEEaNS5_IJlSB_lEEEaSI_NS4_8TiledMMAINS4_8MMA_AtomIJNS4_4SM904GMMA27MMA_64x256x32_S32S8S8_SS_TNEEEENS4_6LayoutINS5_IJNSA_ILi2EEESB_SB_EEENS5_IJSB_NSA_ILi0EEESS_EEEEENS5_IJNS4_10UnderscoreESV_SV_EEEEENS4_13SM90_TMA_LOADENS4_14ComposedLayoutINS4_7SwizzleILi2ELi4ELi3EEENS4_18smem_ptr_flag_bitsILi8EEENSP_INS5_IJNSA_ILi8EEESG_EEENS5_IJSG_SB_EEEEEEEvNS4_8identityESY_S18_vS19_EENS_8epilogue10collective6detail29Sm90TmaWarpSpecializedAdapterINS1C_15DefaultEpilogueIaSI_SI_NS1B_6thread17LinearCombinationIaLi1EiiLNS1G_9ScaleType4KindE0ELNS_15FloatRoundStyleE2EaEENS1_15EpilogueDefaultEEEEEvvEEEEvNT_6ParamsE)
        /*0014*/ 	.word	0x000004b8


	//----- nvinfo : EIATTR_MIN_STACK_SIZE
	.align		4
.L_17:
        /*0018*/ 	.byte	0x04, 0x12
        /*001a*/ 	.short	(.L_19 - .L_18)
	.align		4
.L_18:
        /*001c*/ 	.word	index@(_ZN7cutlass13device_kernelINS_4gemm6kernel13GemmUniversalIN4cute5tupleIJiiiiEEENS1_10collective13CollectiveMmaINS1_34MainloopSm90TmaGmmaWarpSpecializedILi7ENS5_IJNS4_1CILi1EEESB_SB_EEENS1_35KernelTmaWarpSpecializedCooperativeEEENS5_IJNSA_ILi256EEESF_NSA_ILi64EEEEEEaNS5_IJlSB_lEEEaSI_NS4_8TiledMMAINS4_8MMA_AtomIJNS4_4SM904GMMA27MMA_64x256x32_S32S8S8_SS_TNEEEENS4_6LayoutINS5_IJNSA_ILi2EEESB_SB_EEENS5_IJSB_NSA_ILi0EEESS_EEEEENS5_IJNS4_10UnderscoreESV_SV_EEEEENS4_13SM90_TMA_LOADENS4_14ComposedLayoutINS4_7SwizzleILi2ELi4ELi3EEENS4_18smem_ptr_flag_bitsILi8EEENSP_INS5_IJNSA_ILi8EEESG_EEENS5_IJSG_SB_EEEEEEEvNS4_8identityESY_S18_vS19_EENS_8epilogue10collective6detail29Sm90TmaWarpSpecializedAdapterINS1C_15DefaultEpilogueIaSI_SI_NS1B_6thread17LinearCombinationIaLi1EiiLNS1G_9ScaleType4KindE0ELNS_15FloatRoundStyleE2EaEENS1_15EpilogueDefaultEEEEEvvEEEEvNT_6ParamsE)
        /*0020*/ 	.word	0x000004b8
.L_19:


//--------------------- .nv.compat                --------------------------
	.section	.nv.compat,"",@"SHT_CUDA_COMPAT_INFO"
	.align	4
        /*0000*/ 	.byte	0x02, 0x09, 0x01, 0x00, 0x02, 0x02, 0x04, 0x00, 0x02, 0x05, 0x05, 0x00, 0x03, 0x07, 0x01, 0x01
        /*0010*/ 	.byte	0x02, 0x03, 0x01, 0x00, 0x02, 0x06, 0x01, 0x00, 0x04, 0x0b, 0x08, 0x00, 0x00, 0x00, 0x00, 0x00
        /*0020*/ 	.byte	0x00, 0x00, 0x00, 0x00


//--------------------- .nv.info._ZN7cutlass13device_kernelINS_4gemm6kernel13GemmUniversalIN4cute5tupleIJiiiiEEENS1_10collective13CollectiveMmaINS1_34MainloopSm90TmaGmmaWarpSpecializedILi7ENS5_IJNS4_1CILi1EEESB_SB_EEENS1_35KernelTmaWarpSpecializedCooperativeEEENS5_IJNSA_ILi256EEESF_NSA_ILi64EEEEEEaNS5_IJlSB_lEEEaSI_NS4_8TiledMMAINS4_8MMA_AtomIJNS4_4SM904GMMA27MMA_64x256x32_S32S8S8_SS_TNEEEENS4_6LayoutINS5_IJNSA_ILi2EEESB_SB_EEENS5_IJSB_NSA_ILi0EEESS_EEEEENS5_IJNS4_10UnderscoreESV_SV_EEEEENS4_13SM90_TMA_LOADENS4_14ComposedLayoutINS4_7SwizzleILi2ELi4ELi3EEENS4_18smem_ptr_flag_bitsILi8EEENSP_INS5_IJNSA_ILi8EEESG_EEENS5_IJSG_SB_EEEEEEEvNS4_8identityESY_S18_vS19_EENS_8epilogue10collective6detail29Sm90TmaWarpSpecializedAdapterINS1C_15DefaultEpilogueIaSI_SI_NS1B_6thread17LinearCombinationIaLi1EiiLNS1G_9ScaleType4KindE0ELNS_15FloatRoundStyleE2EaEENS1_15EpilogueDefaultEEEEEvvEEEEvNT_6ParamsE --------------------------
	.section	.nv.info._ZN7cutlass13device_kernelINS_4gemm6kernel13GemmUniversalIN4cute5tupleIJiiiiEEENS1_10collective13CollectiveMmaINS1_34MainloopSm90TmaGmmaWarpSpecializedILi7ENS5_IJNS4_1CILi1EEESB_SB_EEENS1_35KernelTmaWarpSpecializedCooperativeEEENS5_IJNSA_ILi256EEESF_NSA_ILi64EEEEEEaNS5_IJlSB_lEEEaSI_NS4_8TiledMMAINS4_8MMA_AtomIJNS4_4SM904GMMA27MMA_64x256x32_S32S8S8_SS_TNEEEENS4_6LayoutINS5_IJNSA_ILi2EEESB_SB_EEENS5_IJSB_NSA_ILi0EEESS_EEEEENS5_IJNS4_10UnderscoreESV_SV_EEEEENS4_13SM90_TMA_LOADENS4_14ComposedLayoutINS4_7SwizzleILi2ELi4ELi3EEENS4_18smem_ptr_flag_bitsILi8EEENSP_INS5_IJNSA_ILi8EEESG_EEENS5_IJSG_SB_EEEEEEEvNS4_8identityESY_S18_vS19_EENS_8epilogue10collective6detail29Sm90TmaWarpSpecializedAdapterINS1C_15DefaultEpilogueIaSI_SI_NS1B_6thread17LinearCombinationIaLi1EiiLNS1G_9ScaleType4KindE0ELNS_15FloatRoundStyleE2EaEENS1_15EpilogueDefaultEEEEEvvEEEEvNT_6ParamsE,"",@"SHT_CUDA_INFO"
	.sectionflags	@""
	.align	4


	//----- nvinfo : EIATTR_CUDA_API_VERSION
	.align		4
        /*0000*/ 	.byte	0x04, 0x37
        /*0002*/ 	.short	(.L_21 - .L_20)
.L_20:
        /*0004*/ 	.word	0x00000082


	//----- nvinfo : EIATTR_KPARAM_INFO
	.align		4
.L_21:
        /*0008*/ 	.byte	0x04, 0x17
        /*000a*/ 	.short	(.L_23 - .L_22)
.L_22:
        /*000c*/ 	.word	0x00000000
        /*0010*/ 	.short	0x0000
        /*0012*/ 	.short	0x0070
        /*0014*/ 	.byte	0x00, 0xf0, 0x01, 0x10


	//----- nvinfo : EIATTR_SPARSE_MMA_MASK
	.align		4
.L_23:
        /*0018*/ 	.byte	0x03, 0x50
        /*001a*/ 	.short	0x0000


	//----- nvinfo : EIATTR_MAXREG_COUNT
	.align		4
        /*001c*/ 	.byte	0x03, 0x1b
        /*001e*/ 	.short	0x00a8


	//----- nvinfo : EIATTR_NUM_BARRIERS
	.align		4
        /*0020*/ 	.byte	0x02, 0x4c
        /*0022*/ 	.byte	0x01
	.zero		1


	//----- nvinfo : EIATTR_EXTERNS
	.align		4
        /*0024*/ 	.byte	0x04, 0x0f
        /*0026*/ 	.short	(.L_25 - .L_24)


	//   ....[0]....
	.align		4
.L_24:
        /*0028*/ 	.word	index@(__assertfail)


	//----- nvinfo : EIATTR_ANNOTATIONS
	.align		4
.L_25:
        /*002c*/ 	.byte	0x04, 0x55
        /*002e*/ 	.short	(.L_27 - .L_26)


	//   ....[0]....
.L_26:
        /*0030*/ 	.word	0x00000001
        /*0034*/ 	.byte	0x00, 0x07, 0x00, 0x00, 0x01, 0x00, 0x00, 0x00, 0x20, 0x07, 0x00, 0x00, 0x01, 0x00, 0x00, 0x00
        /* <DEDUP_REMOVED lines=376> */
        /*17c4*/ 	.byte	0xe0, 0x39, 0x01, 0x00, 0x01, 0x00, 0x00, 0x00, 0x00, 0x3a, 0x01, 0x00


	//----- nvinfo : EIATTR_MERCURY_ISA_VERSION
	.align		4
.L_27:
        /*17d0*/ 	.byte	0x03, 0x5f
        /*17d2*/ 	.short	0x0101


	//----- nvinfo : EIATTR_INT_WARP_WIDE_INSTR_OFFSETS
	.align		4
        /*17d4*/ 	.byte	0x04, 0x31
        /*17d6*/ 	.short	(.L_29 - .L_28)


	//   ....[0]....
.L_28:
        /*17d8*/ 	.word	0x00000560


	//   ....[1]....
        /*17dc*/ 	.word	0x00000570


	//   ....[2]....
        /*17e0*/ 	.word	0x00000600


	//----- nvinfo : EIATTR_COOP_GROUP_MASK_REGIDS
	.align		4
.L_29:
        /*17e4*/ 	.byte	0x04, 0x29
        /*17e6*/ 	.short	(.L_31 - .L_30)


	//   ....[0]....
.L_30:
        /*17e8*/ 	.word	0xffffffff


	//   ....[1]....
        /*17ec*/ 	.word	0xffffffff


	//   ....[2]....
        /*17f0*/ 	.word	0xffffffff


	//   ....[3]....
        /*17f4*/ 	.word	0xffffffff


	//   ....[4]....
        /*17f8*/ 	.word	0xffffffff


	//----- nvinfo : EIATTR_COOP_GROUP_INSTR_OFFSETS
	.align		4
.L_31:
        /*17fc*/ 	.byte	0x04, 0x28
        /*17fe*/ 	.short	(.L_33 - .L_32)


	//   ....[0]....
.L_32:
        /*1800*/ 	.word	0x00000070


	//   ....[1]....
        /*1804*/ 	.word	0x00000080


	//   ....[2]....
        /*1808*/ 	.word	0x000001a0


	//   ....[3]....
        /*180c*/ 	.word	0x00000410


	//   ....[4]....
        /*1810*/ 	.word	0x000011d0


	//----- nvinfo : EIATTR_REG_RECONFIG
	.align		4
.L_33:
        /*1814*/ 	.byte	0x01, 0x54
	.zero		2


	//----- nvinfo : EIATTR_SYSCALL_OFFSETS
	.align		4
        /*1818*/ 	.byte	0x04, 0x46
        /*181a*/ 	.short	(.L_35 - .L_34)


	//   ....[0]....
.L_34:
        /*181c*/ 	.word	0x00001390


	//----- nvinfo : EIATTR_MBARRIER_INSTR_OFFSETS
	.align		4
.L_35:
        /*1820*/ 	.byte	0x04, 0x39
        /*1822*/ 	.short	(.L_37 - .L_36)


	//   ....[0]....
.L_36:
        /*1824*/ 	.word	0x00000320
        /*1828*/ 	.word	0x000000ff
        /*182c*/ 	.word	0x00000000
        /*1830*/ 	.short	0x0100
        /*1832*/ 	.byte	0x08
	.zero		1


	//   ....[1]....
        /*1834*/ 	.word	0x00000330
        /*1838*/ 	.word	0x000000ff
        /*183c*/ 	.word	0x00000038
        /*1840*/ 	.short	0x0100
        /*1842*/ 	.byte	0x08
	.zero		1


	//   ....[2]....
        /*1844*/ 	.word	0x00000340
        /*1848*/ 	.word	0x000000ff
        /*184c*/ 	.word	0x00000008
        /*1850*/ 	.short	0x0100
        /*1852*/ 	.byte	0x08
	.zero		1


	//   ....[3]....
        /*1854*/ 	.word	0x00000350
        /*1858*/ 	.word	0x000000ff
        /*185c*/ 	.word	0x00000040
        /*1860*/ 	.short	0x0100
        /*1862*/ 	.byte	0x08
	.zero		1


	//   ....[4]....
        /*1864*/ 	.word	0x00000360
        /*1868*/ 	.word	0x000000ff
        /*186c*/ 	.word	0x00000010
        /*1870*/ 	.short	0x0100
        /*1872*/ 	.byte	0x08
	.zero		1


	//   ....[5]....
        /*1874*/ 	.word	0x00000370
        /*1878*/ 	.word	0x000000ff
        /*187c*/ 	.word	0x00000048
        /*1880*/ 	.short	0x0100
        /*1882*/ 	.byte	0x08
	.zero		1


	//   ....[6]....
        /*1884*/ 	.word	0x00000380
        /*1888*/ 	.word	0x000000ff
        /*188c*/ 	.word	0x00000018
        /*1890*/ 	.short	0x0100
        /*1892*/ 	.byte	0x08
	.zero		1


	//   ....[7]....
        /*1894*/ 	.word	0x00000390
        /*1898*/ 	.word	0x000000ff
        /*189c*/ 	.word	0x00000050
        /*18a0*/ 	.short	0x0100
        /*18a2*/ 	.byte	0x08
	.zero		1


	//   ....[8]....
        /*18a4*/ 	.word	0x000003a0
        /*18a8*/ 	.word	0x000000ff
        /*18ac*/ 	.word	0x00000020
        /*18b0*/ 	.short	0x0100
        /*18b2*/ 	.byte	0x08
	.zero		1


	//   ....[9]....
        /*18b4*/ 	.word	0x000003b0
        /*18b8*/ 	.word	0x000000ff
        /*18bc*/ 	.word	0x00000058
        /*18c0*/ 	.short	0x0100
        /*18c2*/ 	.byte	0x08
	.zero		1


	//   ....[10]....
        /*18c4*/ 	.word	0x000003c0
        /*18c8*/ 	.word	0x000000ff
        /*18cc*/ 	.word	0x00000028
        /*18d0*/ 	.short	0x0100
        /*18d2*/ 	.byte	0x08
	.zero		1


	//   ....[11]....
        /*18d4*/ 	.word	0x000003d0
        /*18d8*/ 	.word	0x000000ff
        /*18dc*/ 	.word	0x00000060
        /*18e0*/ 	.short	0x0100
        /*18e2*/ 	.byte	0x08
	.zero		1


	//   ....[12]....
        /*18e4*/ 	.word	0x000003e0
        /*18e8*/ 	.word	0x000000ff
        /*18ec*/ 	.word	0x00000030
        /*18f0*/ 	.short	0x0100
        /*18f2*/ 	.byte	0x08
	.zero		1


	//   ....[13]....
        /*18f4*/ 	.word	0x000003f0
        /*18f8*/ 	.word	0x000000ff
        /*18fc*/ 	.word	0x00000068
        /*1900*/ 	.short	0x0100
        /*1902*/ 	.byte	0x08
	.zero		1


	//   ....[14]....
        /*1904*/ 	.word	0x00000680
        /*1908*/ 	.word	0x000000ff
        /*190c*/ 	.word	0x00000080
        /*1910*/ 	.short	0x0100
        /*1912*/ 	.byte	0x10
	.zero		1


	//   ....[15]....
        /*1914*/ 	.word	0x00000710
        /*1918*/ 	.word	0x000000ff
        /*191c*/ 	.word	0x00000088
        /*1920*/ 	.short	0x0100
        /*1922*/ 	.byte	0x10
	.zero		1


	//   ....[16]....
        /*1924*/ 	.word	0x00001470
        /*1928*/ 	.word	0x00000003
        /*192c*/ 	.word	0x00000000
        /*1930*/ 	.short	0x010a
        /*1932*/ 	.byte	0x3f
	.zero		1


	//   ....[17]....
        /*1934*/ 	.word	0x000014b0
        /*1938*/ 	.word	0x00000003
        /*193c*/ 	.word	0x00000000
        /*1940*/ 	.short	0x010a
        /*1942*/ 	.byte	0x3f
	.zero		1


	//   ....[18]....
        /*1944*/ 	.word	0x00002a00
        /*1948*/ 	.word	0x00000004
        /*194c*/ 	.word	0x00000000
        /*1950*/ 	.short	0x010a
        /*1952*/ 	.byte	0x3f
	.zero		1


	//   ....[19]....
        /*1954*/ 	.word	0x00002a40
        /*1958*/ 	.word	0x00000004
        /*195c*/ 	.word	0x00000000
        /*1960*/ 	.short	0x010a
        /*1962*/ 	.byte	0x3f
	.zero		1


	//   ....[20]....
        /*1964*/ 	.word	0x00004a40
        /*1968*/ 	.word	0x00000004
        /*196c*/ 	.word	0x00000000
        /*1970*/ 	.short	0x0101
        /*1972*/ 	.byte	0x3f
	.zero		1


	//   ....[21]....
        /*1974*/ 	.word	0x00004c50
        /*1978*/ 	.word	0x00000000
        /*197c*/ 	.word	0x00000000
        /*1980*/ 	.short	0x0101
        /*1982*/ 	.byte	0x3f
	.zero		1


	//   ....[22]....
        /*1984*/ 	.word	0x00013590
        /*1988*/ 	.word	0x0000000a
        /*198c*/ 	.word	0x00000038
        /*1990*/ 	.short	0x010a
        /*1992*/ 	.byte	0x3f
	.zero		1


	//   ....[23]....
        /*1994*/ 	.word	0x00013910
        /*1998*/ 	.word	0x00000003
        /*199c*/ 	.word	0x00000088
        /*19a0*/ 	.short	0x0101
        /*19a2*/ 	.byte	0x3f
	.zero		1


	//   ....[24]....
        /*19a4*/ 	.word	0x00014100
        /*19a8*/ 	.word	0x00000005
        /*19ac*/ 	.word	0x00000000
        /*19b0*/ 	.short	0x010a
        /*19b2*/ 	.byte	0x3f
	.zero		1


	//   ....[25]....
        /*19b4*/ 	.word	0x00014190
        /*19b8*/ 	.word	0x00000007
        /*19bc*/ 	.word	0x00000000
        /*19c0*/ 	.short	0x010a
        /*19c2*/ 	.byte	0x3f
	.zero		1


	//   ....[26]....
        /*19c4*/ 	.word	0x00014220
        /*19c8*/ 	.word	0x00000007
        /*19cc*/ 	.word	0x00000000
        /*19d0*/ 	.short	0x010a
        /*19d2*/ 	.byte	0x3f
	.zero		1


	//   ....[27]....
        /*19d4*/ 	.word	0x000142b0
        /*19d8*/ 	.word	0x00000007
        /*19dc*/ 	.word	0x00000000
        /*19e0*/ 	.short	0x010a
        /*19e2*/ 	.byte	0x3f
	.zero		1


	//   ....[28]....
        /*19e4*/ 	.word	0x00014340
        /*19e8*/ 	.word	0x00000007
        /*19ec*/ 	.word	0x00000000
        /*19f0*/ 	.short	0x010a
        /*19f2*/ 	.byte	0x3f
	.zero		1


	//   ....[29]....
        /*19f4*/ 	.word	0x000143d0
        /*19f8*/ 	.word	0x00000007
        /*19fc*/ 	.word	0x00000000
        /*1a00*/ 	.short	0x010a
        /*1a02*/ 	.byte	0x3f
	.zero		1


	//   ....[30]....
        /*1a04*/ 	.word	0x00014460
        /*1a08*/ 	.word	0x00000003
        /*1a0c*/ 	.word	0x00000000
        /*1a10*/ 	.short	0x010a
        /*1a12*/ 	.byte	0x3f
	.zero		1


	//   ....[31]....
        /*1a14*/ 	.word	0x000144c0
        /*1a18*/ 	.word	0x00000003
        /*1a1c*/ 	.word	0x00000000
        /*1a20*/ 	.short	0x010a
        /*1a22*/ 	.byte	0x3f
	.zero		1


	//   ....[32]....
        /*1a24*/ 	.word	0x00014510
        /*1a28*/ 	.word	0x00000004
        /*1a2c*/ 	.word	0x00000000
        /*1a30*/ 	.short	0x010a
        /*1a32*/ 	.byte	0x3f
	.zero		1


	//   ....[33]....
        /*1a34*/ 	.word	0x000145e0
        /*1a38*/ 	.word	0x0000000a
        /*1a3c*/ 	.word	0x00000038
        /*1a40*/ 	.short	0x010a
        /*1a42*/ 	.byte	0x3f
	.zero		1


	//   ....[34]....
        /*1a44*/ 	.word	0x000146b0
        /*1a48*/ 	.word	0x00000005
        /*1a4c*/ 	.word	0x00000000
        /*1a50*/ 	.short	0x010a
        /*1a52*/ 	.byte	0x3f
	.zero		1


	//   ....[35]....
        /*1a54*/ 	.word	0x00014700
        /*1a58*/ 	.word	0x00000007
        /*1a5c*/ 	.word	0x00000000
        /*1a60*/ 	.short	0x010a
        /*1a62*/ 	.byte	0x3f
	.zero		1


	//   ....[36]....
        /*1a64*/ 	.word	0x00014750
        /*1a68*/ 	.word	0x00000007
        /*1a6c*/ 	.word	0x00000000
        /*1a70*/ 	.short	0x010a
        /*1a72*/ 	.byte	0x3f
	.zero		1


	//   ....[37]....
        /*1a74*/ 	.word	0x000147a0
        /*1a78*/ 	.word	0x00000007
        /*1a7c*/ 	.word	0x00000000
        /*1a80*/ 	.short	0x010a
        /*1a82*/ 	.byte	0x3f
	.zero		1


	//   ....[38]....
        /*1a84*/ 	.word	0x000147f0
        /*1a88*/ 	.word	0x00000007
        /*1a8c*/ 	.word	0x00000000
        /*1a90*/ 	.short	0x010a
        /*1a92*/ 	.byte	0x3f
	.zero		1


	//   ....[39]....
        /*1a94*/ 	.word	0x00014840
        /*1a98*/ 	.word	0x00000007
        /*1a9c*/ 	.word	0x00000000
        /*1aa0*/ 	.short	0x010a
        /*1aa2*/ 	.byte	0x3f
	.zero		1


	//----- nvinfo : EIATTR_NUM_MBARRIERS
	.align		4
.L_37:
        /*1aa4*/ 	.byte	0x03, 0x38
        /*1aa6*/ 	.short	0x0010


	//----- nvinfo : EIATTR_EXIT_INSTR_OFFSETS
	.align		4
        /*1aa8*/ 	.byte	0x04, 0x1c
        /*1aaa*/ 	.short	(.L_39 - .L_38)


	//   ....[0]....
.L_38:
        /*1aac*/ 	.word	0x00000780


	//   ....[1]....
        /*1ab0*/ 	.word	0x000010f0


	//   ....[2]....
        /*1ab4*/ 	.word	0x00012b10


	//   ....[3]....
        /*1ab8*/ 	.word	0x00013220


	//   ....[4]....
        /*1abc*/ 	.word	0x000144b0


	//----- nvinfo : EIATTR_MAX_THREADS
	.align		4
.L_39:
        /*1ac0*/ 	.byte	0x04, 0x05
        /*1ac2*/ 	.short	(.L_41 - .L_40)
.L_40:
        /*1ac4*/ 	.word	0x00000180
        /*1ac8*/ 	.word	0x00000001
        /*1acc*/ 	.word	0x00000001


	//----- nvinfo : EIATTR_CRS_STACK_SIZE
	.align		4
.L_41:
        /*1ad0*/ 	.byte	0x04, 0x1e
        /*1ad2*/ 	.short	(.L_43 - .L_42)
.L_42:
        /*1ad4*/ 	.word	0x00000000


	//----- nvinfo : EIATTR_CBANK_PARAM_SIZE
	.align		4
.L_43:
        /*1ad8*/ 	.byte	0x03, 0x19
        /*1ada*/ 	.short	0x0470


	//----- nvinfo : EIATTR_PARAM_CBANK
	.align		4
        /*1adc*/ 	.byte	0x04, 0x0a
        /*1ade*/ 	.short	(.L_45 - .L_44)
	.align		4
.L_44:
        /*1ae0*/ 	.word	index@(.nv.constant0._ZN7cutlass13device_kernelINS_4gemm6kernel13GemmUniversalIN4cute5tupleIJiiiiEEENS1_10collective13CollectiveMmaINS1_34MainloopSm90TmaGmmaWarpSpecializedILi7ENS5_IJNS4_1CILi1EEESB_SB_EEENS1_35KernelTmaWarpSpecializedCooperativeEEENS5_IJNSA_ILi256EEESF_NSA_ILi64EEEEEEaNS5_IJlSB_lEEEaSI_NS4_8TiledMMAINS4_8MMA_AtomIJNS4_4SM904GMMA27MMA_64x256x32_S32S8S8_SS_TNEEEENS4_6LayoutINS5_IJNSA_ILi2EEESB_SB_EEENS5_IJSB_NSA_ILi0EEESS_EEEEENS5_IJNS4_10UnderscoreESV_SV_EEEEENS4_13SM90_TMA_LOADENS4_14ComposedLayoutINS4_7SwizzleILi2ELi4ELi3EEENS4_18smem_ptr_flag_bitsILi8EEENSP_INS5_IJNSA_ILi8EEESG_EEENS5_IJSG_SB_EEEEEEEvNS4_8identityESY_S18_vS19_EENS_8epilogue10collective6detail29Sm90TmaWarpSpecializedAdapterINS1C_15DefaultEpilogueIaSI_SI_NS1B_6thread17LinearCombinationIaLi1EiiLNS1G_9ScaleType4KindE0ELNS_15FloatRoundStyleE2EaEENS1_15EpilogueDefaultEEEEEvvEEEEvNT_6ParamsE)
        /*1ae4*/ 	.short	0x0210
        /*1ae6*/ 	.short	0x0470


	//----- nvinfo : EIATTR_SW_WAR
	.align		4
.L_45:
        /*1ae8*/ 	.byte	0x04, 0x36
        /*1aea*/ 	.short	(.L_47 - .L_46)
.L_46:
        /*1aec*/ 	.word	0x00000008
.L_47:


//--------------------- .nv.callgraph             --------------------------
	.section	.nv.callgraph,"",@"SHT_CUDA_CALLGRAPH"
	.align	4
	.sectionentsize	8
	.align		4
        /*0000*/ 	.word	0x00000000
	.align		4
        /*0004*/ 	.word	0xffffffff
	.align		4
        /*0008*/ 	.word	index@(_ZN7cutlass13device_kernelINS_4gemm6kernel13GemmUniversalIN4cute5tupleIJiiiiEEENS1_10collective13CollectiveMmaINS1_34MainloopSm90TmaGmmaWarpSpecializedILi7ENS5_IJNS4_1CILi1EEESB_SB_EEENS1_35KernelTmaWarpSpecializedCooperativeEEENS5_IJNSA_ILi256EEESF_NSA_ILi64EEEEEEaNS5_IJlSB_lEEEaSI_NS4_8TiledMMAINS4_8MMA_AtomIJNS4_4SM904GMMA27MMA_64x256x32_S32S8S8_SS_TNEEEENS4_6LayoutINS5_IJNSA_ILi2EEESB_SB_EEENS5_IJSB_NSA_ILi0EEESS_EEEEENS5_IJNS4_10UnderscoreESV_SV_EEEEENS4_13SM90_TMA_LOADENS4_14ComposedLayoutINS4_7SwizzleILi2ELi4ELi3EEENS4_18smem_ptr_flag_bitsILi8EEENSP_INS5_IJNSA_ILi8EEESG_EEENS5_IJSG_SB_EEEEEEEvNS4_8identityESY_S18_vS19_EENS_8epilogue10collective6detail29Sm90TmaWarpSpecializedAdapterINS1C_15DefaultEpilogueIaSI_SI_NS1B_6thread17LinearCombinationIaLi1EiiLNS1G_9ScaleType4KindE0ELNS_15FloatRoundStyleE2EaEENS1_15EpilogueDefaultEEEEEvvEEEEvNT_6ParamsE)
	.align		4
        /*000c*/ 	.word	index@(__assertfail)
	.align		4
        /*0010*/ 	.word	0x00000000
	.align		4
        /*0014*/ 	.word	0xfffffffe
	.align		4
        /*0018*/ 	.word	0x00000000
	.align		4
        /*001c*/ 	.word	0xfffffffd
	.align		4
        /*0020*/ 	.word	0x00000000
	.align		4
        /*0024*/ 	.word	0xfffffffc


//--------------------- .nv.constant4             --------------------------
	.section	.nv.constant4,"a",@progbits
	.align	8
	.align		8
.nv.constant4:
        /*0000*/ 	.dword	__assertfail
	.align		8
        /*0008*/ 	.dword	__unnamed_1
	.align		8
        /*0010*/ 	.dword	_ZN40_INTERNAL_2ae16ef6_4_k_cu_f4a32ab1_320384cuda3std3__45__cpo5beginE
	.align		8
        /*0018*/ 	.dword	_ZN40_INTERNAL_2ae16ef6_4_k_cu_f4a32ab1_320384cuda3std3__45__cpo3endE
	.align		8
        /*0020*/ 	.dword	_ZN40_INTERNAL_2ae16ef6_4_k_cu_f4a32ab1_320384cuda3std3__45__cpo6cbeginE
	.align		8
        /*0028*/ 	.dword	_ZN40_INTERNAL_2ae16ef6_4_k_cu_f4a32ab1_320384cuda3std3__45__cpo4cendE
	.align		8
        /*0030*/ 	.dword	_ZN40_INTERNAL_2ae16ef6_4_k_cu_f4a32ab1_320384cuda3std3__442_GLOBAL__N__2ae16ef6_4_k_cu_f4a32ab1_320386ignoreE
	.align		8
        /*0038*/ 	.dword	_ZN40_INTERNAL_2ae16ef6_4_k_cu_f4a32ab1_320384cuda3std3__419piecewise_constructE
	.align		8
        /*0040*/ 	.dword	_ZN40_INTERNAL_2ae16ef6_4_k_cu_f4a32ab1_320384cuda3std3__48in_placeE
	.align		8
        /*0048*/ 	.dword	_ZN40_INTERNAL_2ae16ef6_4_k_cu_f4a32ab1_320384cuda3std6ranges3__45__cpo4swapE
	.align		8
        /*0050*/ 	.dword	_ZN40_INTERNAL_2ae16ef6_4_k_cu_f4a32ab1_320384cuda3std6ranges3__45__cpo9iter_moveE
	.align		8
        /*0058*/ 	.dword	_ZN40_INTERNAL_2ae16ef6_4_k_cu_f4a32ab1_320384cute7productE
	.align		8
        /*0060*/ 	.dword	_ZN40_INTERNAL_2ae16ef6_4_k_cu_f4a32ab1_320384cute1_E
	.align		8
        /*0068*/ 	.dword	$str$22
	.align		8
        /*0070*/ 	.dword	$str$23


//--------------------- .text._ZN7cutlass13device_kernelINS_4gemm6kernel13GemmUniversalIN4cute5tupleIJiiiiEEENS1_10collective13CollectiveMmaINS1_34MainloopSm90TmaGmmaWarpSpecializedILi7ENS5_IJNS4_1CILi1EEESB_SB_EEENS1_35KernelTmaWarpSpecializedCooperativeEEENS5_IJNSA_ILi256EEESF_NSA_ILi64EEEEEEaNS5_IJlSB_lEEEaSI_NS4_8TiledMMAINS4_8MMA_AtomIJNS4_4SM904GMMA27MMA_64x256x32_S32S8S8_SS_TNEEEENS4_6LayoutINS5_IJNSA_ILi2EEESB_SB_EEENS5_IJSB_NSA_ILi0EEESS_EEEEENS5_IJNS4_10UnderscoreESV_SV_EEEEENS4_13SM90_TMA_LOADENS4_14ComposedLayoutINS4_7SwizzleILi2ELi4ELi3EEENS4_18smem_ptr_flag_bitsILi8EEENSP_INS5_IJNSA_ILi8EEESG_EEENS5_IJSG_SB_EEEEEEEvNS4_8identityESY_S18_vS19_EENS_8epilogue10collective6detail29Sm90TmaWarpSpecializedAdapterINS1C_15DefaultEpilogueIaSI_SI_NS1B_6thread17LinearCombinationIaLi1EiiLNS1G_9ScaleType4KindE0ELNS_15FloatRoundStyleE2EaEENS1_15EpilogueDefaultEEEEEvvEEEEvNT_6ParamsE --------------------------
	.section	.text._ZN7cutlass13device_kernelINS_4gemm6kernel13GemmUniversalIN4cute5tupleIJiiiiEEENS1_10collective13CollectiveMmaINS1_34MainloopSm90TmaGmmaWarpSpecializedILi7ENS5_IJNS4_1CILi1EEESB_SB_EEENS1_35KernelTmaWarpSpecializedCooperativeEEENS5_IJNSA_ILi256EEESF_NSA_ILi64EEEEEEaNS5_IJlSB_lEEEaSI_NS4_8TiledMMAINS4_8MMA_AtomIJNS4_4SM904GMMA27MMA_64x256x32_S32S8S8_SS_TNEEEENS4_6LayoutINS5_IJNSA_ILi2EEESB_SB_EEENS5_IJSB_NSA_ILi0EEESS_EEEEENS5_IJNS4_10UnderscoreESV_SV_EEEEENS4_13SM90_TMA_LOADENS4_14ComposedLayoutINS4_7SwizzleILi2ELi4ELi3EEENS4_18smem_ptr_flag_bitsILi8EEENSP_INS5_IJNSA_ILi8EEESG_EEENS5_IJSG_SB_EEEEEEEvNS4_8identityESY_S18_vS19_EENS_8epilogue10collective6detail29Sm90TmaWarpSpecializedAdapterINS1C_15DefaultEpilogueIaSI_SI_NS1B_6thread17LinearCombinationIaLi1EiiLNS1G_9ScaleType4KindE0ELNS_15FloatRoundStyleE2EaEENS1_15EpilogueDefaultEEEEEvvEEEEvNT_6ParamsE,"ax",@progbits
	.align	128
.text._ZN7cutlass13device_kernelINS_4gemm6kernel13GemmUniversalIN4cute5tupleIJiiiiEEENS1_10collective13CollectiveMmaINS1_34MainloopSm90TmaGmmaWarpSpecializedILi7ENS5_IJNS4_1CILi1EEESB_SB_EEENS1_35KernelTmaWarpSpecializedCooperativeEEENS5_IJNSA_ILi256EEESF_NSA_ILi64EEEEEEaNS5_IJlSB_lEEEaSI_NS4_8TiledMMAINS4_8MMA_AtomIJNS4_4SM904GMMA27MMA_64x256x32_S32S8S8_SS_TNEEEENS4_6LayoutINS5_IJNSA_ILi2EEESB_SB_EEENS5_IJSB_NSA_ILi0EEESS_EEEEENS5_IJNS4_10UnderscoreESV_SV_EEEEENS4_13SM90_TMA_LOADENS4_14ComposedLayoutINS4_7SwizzleILi2ELi4ELi3EEENS4_18smem_ptr_flag_bitsILi8EEENSP_INS5_IJNSA_ILi8EEESG_EEENS5_IJSG_SB_EEEEEEEvNS4_8identityESY_S18_vS19_EENS_8epilogue10collective6detail29Sm90TmaWarpSpecializedAdapterINS1C_15DefaultEpilogueIaSI_SI_NS1B_6thread17LinearCombinationIaLi1EiiLNS1G_9ScaleType4KindE0ELNS_15FloatRoundStyleE2EaEENS1_15EpilogueDefaultEEEEEvvEEEEvNT_6ParamsE:
        .type           _ZN7cutlass13device_kernelINS_4gemm6kernel13GemmUniversalIN4cute5tupleIJiiiiEEENS1_10collective13CollectiveMmaINS1_34MainloopSm90TmaGmmaWarpSpecializedILi7ENS5_IJNS4_1CILi1EEESB_SB_EEENS1_35KernelTmaWarpSpecializedCooperativeEEENS5_IJNSA_ILi256EEESF_NSA_ILi64EEEEEEaNS5_IJlSB_lEEEaSI_NS4_8TiledMMAINS4_8MMA_AtomIJNS4_4SM904GMMA27MMA_64x256x32_S32S8S8_SS_TNEEEENS4_6LayoutINS5_IJNSA_ILi2EEESB_SB_EEENS5_IJSB_NSA_ILi0EEESS_EEEEENS5_IJNS4_10UnderscoreESV_SV_EEEEENS4_13SM90_TMA_LOADENS4_14ComposedLayoutINS4_7SwizzleILi2ELi4ELi3EEENS4_18smem_ptr_flag_bitsILi8EEENSP_INS5_IJNSA_ILi8EEESG_EEENS5_IJSG_SB_EEEEEEEvNS4_8identityESY_S18_vS19_EENS_8epilogue10collective6detail29Sm90TmaWarpSpecializedAdapterINS1C_15DefaultEpilogueIaSI_SI_NS1B_6thread17LinearCombinationIaLi1EiiLNS1G_9ScaleType4KindE0ELNS_15FloatRoundStyleE2EaEENS1_15EpilogueDefaultEEEEEvvEEEEvNT_6ParamsE,@function
        .size           _ZN7cutlass13device_kernelINS_4gemm6kernel13GemmUniversalIN4cute5tupleIJiiiiEEENS1_10collective13CollectiveMmaINS1_34MainloopSm90TmaGmmaWarpSpecializedILi7ENS5_IJNS4_1CILi1EEESB_SB_EEENS1_35KernelTmaWarpSpecializedCooperativeEEENS5_IJNSA_ILi256EEESF_NSA_ILi64EEEEEEaNS5_IJlSB_lEEEaSI_NS4_8TiledMMAINS4_8MMA_AtomIJNS4_4SM904GMMA27MMA_64x256x32_S32S8S8_SS_TNEEEENS4_6LayoutINS5_IJNSA_ILi2EEESB_SB_EEENS5_IJSB_NSA_ILi0EEESS_EEEEENS5_IJNS4_10UnderscoreESV_SV_EEEEENS4_13SM90_TMA_LOADENS4_14ComposedLayoutINS4_7SwizzleILi2ELi4ELi3EEENS4_18smem_ptr_flag_bitsILi8EEENSP_INS5_IJNSA_ILi8EEESG_EEENS5_IJSG_SB_EEEEEEEvNS4_8identityESY_S18_vS19_EENS_8epilogue10collective6detail29Sm90TmaWarpSpecializedAdapterINS1C_15DefaultEpilogueIaSI_SI_NS1B_6thread17LinearCombinationIaLi1EiiLNS1G_9ScaleType4KindE0ELNS_15FloatRoundStyleE2EaEENS1_15EpilogueDefaultEEEEEvvEEEEvNT_6ParamsE,(.L_x_588 - _ZN7cutlass13device_kernelINS_4gemm6kernel13GemmUniversalIN4cute5tupleIJiiiiEEENS1_10collective13CollectiveMmaINS1_34MainloopSm90TmaGmmaWarpSpecializedILi7ENS5_IJNS4_1CILi1EEESB_SB_EEENS1_35KernelTmaWarpSpecializedCooperativeEEENS5_IJNSA_ILi256EEESF_NSA_ILi64EEEEEEaNS5_IJlSB_lEEEaSI_NS4_8TiledMMAINS4_8MMA_AtomIJNS4_4SM904GMMA27MMA_64x256x32_S32S8S8_SS_TNEEEENS4_6LayoutINS5_IJNSA_ILi2EEESB_SB_EEENS5_IJSB_NSA_ILi0EEESS_EEEEENS5_IJNS4_10UnderscoreESV_SV_EEEEENS4_13SM90_TMA_LOADENS4_14ComposedLayoutINS4_7SwizzleILi2ELi4ELi3EEENS4_18smem_ptr_flag_bitsILi8EEENSP_INS5_IJNSA_ILi8EEESG_EEENS5_IJSG_SB_EEEEEEEvNS4_8identityESY_S18_vS19_EENS_8epilogue10collective6detail29Sm90TmaWarpSpecializedAdapterINS1C_15DefaultEpilogueIaSI_SI_NS1B_6thread17LinearCombinationIaLi1EiiLNS1G_9ScaleType4KindE0ELNS_15FloatRoundStyleE2EaEENS1_15EpilogueDefaultEEEEEvvEEEEvNT_6ParamsE)
        .other          _ZN7cutlass13device_kernelINS_4gemm6kernel13GemmUniversalIN4cute5tupleIJiiiiEEENS1_10collective13CollectiveMmaINS1_34MainloopSm90TmaGmmaWarpSpecializedILi7ENS5_IJNS4_1CILi1EEESB_SB_EEENS1_35KernelTmaWarpSpecializedCooperativeEEENS5_IJNSA_ILi256EEESF_NSA_ILi64EEEEEEaNS5_IJlSB_lEEEaSI_NS4_8TiledMMAINS4_8MMA_AtomIJNS4_4SM904GMMA27MMA_64x256x32_S32S8S8_SS_TNEEEENS4_6LayoutINS5_IJNSA_ILi2EEESB_SB_EEENS5_IJSB_NSA_ILi0EEESS_EEEEENS5_IJNS4_10UnderscoreESV_SV_EEEEENS4_13SM90_TMA_LOADENS4_14ComposedLayoutINS4_7SwizzleILi2ELi4ELi3EEENS4_18smem_ptr_flag_bitsILi8EEENSP_INS5_IJNSA_ILi8EEESG_EEENS5_IJSG_SB_EEEEEEEvNS4_8identityESY_S18_vS19_EENS_8epilogue10collective6detail29Sm90TmaWarpSpecializedAdapterINS1C_15DefaultEpilogueIaSI_SI_NS1B_6thread17LinearCombinationIaLi1EiiLNS1G_9ScaleType4KindE0ELNS_15FloatRoundStyleE2EaEENS1_15EpilogueDefaultEEEEEvvEEEEvNT_6ParamsE,@"STO_CUDA_ENTRY STV_DEFAULT"
_ZN7cutlass13device_kernelINS_4gemm6kernel13GemmUniversalIN4cute5tupleIJiiiiEEENS1_10collective13CollectiveMmaINS1_34MainloopSm90TmaGmmaWarpSpecializedILi7ENS5_IJNS4_1CILi1EEESB_SB_EEENS1_35KernelTmaWarpSpecializedCooperativeEEENS5_IJNSA_ILi256EEESF_NSA_ILi64EEEEEEaNS5_IJlSB_lEEEaSI_NS4_8TiledMMAINS4_8MMA_AtomIJNS4_4SM904GMMA27MMA_64x256x32_S32S8S8_SS_TNEEEENS4_6LayoutINS5_IJNSA_ILi2EEESB_SB_EEENS5_IJSB_NSA_ILi0EEESS_EEEEENS5_IJNS4_10UnderscoreESV_SV_EEEEENS4_13SM90_TMA_LOADENS4_14ComposedLayoutINS4_7SwizzleILi2ELi4ELi3EEENS4_18smem_ptr_flag_bitsILi8EEENSP_INS5_IJNSA_ILi8EEESG_EEENS5_IJSG_SB_EEEEEEEvNS4_8identityESY_S18_vS19_EENS_8epilogue10collective6detail29Sm90TmaWarpSpecializedAdapterINS1C_15DefaultEpilogueIaSI_SI_NS1B_6thread17LinearCombinationIaLi1EiiLNS1G_9ScaleType4KindE0ELNS_15FloatRoundStyleE2EaEENS1_15EpilogueDefaultEEEEEvvEEEEvNT_6ParamsE:
[----:B------:R-:W0:Y:S02]  /*0000*/  LDC R1, c[0x0][0x28] ;  /* 0x00000a00ff017b82 */ /* 0x000e240000000800 */
[----:B0-----:R-:W-:Y:S01]  /*0010*/  VIADD R1, R1, 0xfffffb48 ;  /* 0xfffffb4801017836 */ /* 0x001fe20000000000 */
[----:B------:R-:W0:Y:S01]  /*0020*/  S2R R2, SR_TID.X ;  /* 0x0000000000027919 */ /* 0x000e220000002100 */
[----:B------:R-:W-:Y:S01]  /*0030*/  ELECT P0, URZ, PT ;  /* 0x00000000003f782f */ /* 0x000fe20003800000 */
[----:B------:R-:W-:Y:S01]  /*0040*/  BSSY B0, `(.L_x_0) ;  /* 0x0000015000007945 */ /* 0x000fe20003800000 */
[--C-:B0-----:R-:W-:Y:S02]  /*0050*/  SHF.R.U32.HI R0, RZ, 0x5, R2.reuse ;  /* 0x00000005ff007819 */ /* 0x101fe40000011602 */
[----:B------:R-:W-:-:S03]  /*0060*/  SHF.R.U32.HI R2, RZ, 0x7, R2 ;  /* 0x00000007ff027819 */ /* 0x000fc60000011602 */
[----:B------:R-:W0:Y:S04]  /*0070*/  SHFL.IDX PT, R3, R0, RZ, 0x1f ;  /* 0x00001fff00037589 */ /* 0x000e2800000e0000 */
[----:B------:R-:W1:Y:S01]  /*0080*/  SHFL.IDX PT, R2, R2, RZ, 0x1f ;  /* 0x00001fff02027589 */ /* 0x000e6200000e0000 */
[----:B0-----:R-:W-:Y:S02]  /*0090*/  R2UR UR10, R3 ;  /* 0x00000000030a72ca */ /* 0x001fe400000e0000 */
[----:B-1----:R-:W-:-:S11]  /*00a0*/  R2UR UR5, R2 ;  /* 0x00000000020572ca */ /* 0x002fd600000e0000 */
[----:B------:R-:W-:Y:S02]  /*00b0*/  USHF.R.S32.HI UR4, URZ, 0x1f, UR10 ;  /* 0x0000001f3f047899 */ /* 0x000fe4000801140a */
[----:B------:R-:W-:Y:S02]  /*00c0*/  ISETP.NE.OR P0, PT, RZ, UR10, !P0 ;  /* 0x0000000aff007c0c */ /* 0x000fe4000c705670 */
[----:B------:R-:W-:-:S04]  /*00d0*/  ULEA.HI UR4, UR4, UR10, URZ, 0x2 ;  /* 0x0000000a04047291 */ /* 0x000fc8000f8f103f */
[----:B------:R-:W-:-:S04]  /*00e0*/  ULOP3.LUT UR4, UR4, 0xfffffffc, URZ, 0xc0, !UPT ;  /* 0xfffffffc04047892 */ /* 0x000fc8000f8ec03f */
[----:B------:R-:W-:-:S03]  /*00f0*/  UIADD3 UR10, UR10, -UR4, URZ ;  /* 0x800000040a0a7290 */ /* 0x000fc6000fffe03f */
[----:B------:R-:W-:Y:S09]  /*0100*/  @P0 BRA `(.L_x_1) ;  /* 0x0000000000200947 */ /* 0x000ff20003800000 */
[----:B------:R-:W-:Y:S02]  /*0110*/  ULDC.64 UR6, c[0x0][0x198] ;  /* 0x0000660000067ab9 */ /* 0x000fe40000000a00 */
[----:B------:R-:W-:Y:S02]  /*0120*/  UIADD3 UR8, UP0, UR6, 0xf0, URZ ;  /* 0x000000f006087890 */ /* 0x000fe4000ff1e03f */
[----:B------:R-:W-:Y:S02]  /*0130*/  UIADD3 UR6, UP1, UR6, 0x1f0, URZ ;  /* 0x000001f006067890 */ /* 0x000fe4000ff3e03f */
[----:B------:R-:W-:Y:S02]  /*0140*/  UIADD3.X UR9, URZ, UR7, URZ, UP0, !UPT ;  /* 0x000000073f097290 */ /* 0x000fe400087fe43f */
[----:B------:R-:W-:-:S07]  /*0150*/  UIADD3.X UR7, URZ, UR7, URZ, UP1, !UPT ;  /* 0x000000073f077290 */ /* 0x000fce0008ffe43f */
[----:B------:R0:W-:Y:S02]  /*0160*/  UTMACCTL.PF [UR8] ;  /* 0x00000000080079b9 */ /* 0x0001e40008040000 */
[----:B------:R0:W-:Y:S02]  /*0170*/  UTMACCTL.PF [UR6] ;  /* 0x00000000060079b9 */ /* 0x0001e40008040000 */
[----:B0-----:R-:W-:Y:S01]  /*0180*/  NOP ;  /* 0x0000000000007918 */ /* 0x001fe20000000000 */
.L_x_1:
[----:B------:R-:W-:Y:S05]  /*0190*/  BSYNC B0 ;  /* 0x0000000000007941 */ /* 0x000fea0003800000 */
.L_x_0:
[----:B------:R-:W0:Y:S01]  /*01a0*/  SHFL.IDX PT, R2, R0, RZ, 0x1f ;  /* 0x00001fff00027589 */ /* 0x000e2200000e0000 */
[----:B------:R-:W-:Y:S01]  /*01b0*/  UISETP.NE.AND UP0, UPT, UR10, 0x3, UPT ;  /* 0x000000030a00788c */ /* 0x000fe2000bf05270 */
[----:B------:R-:W-:Y:S01]  /*01c0*/  ISETP.NE.AND P1, PT, RZ, UR5, PT ;  /* 0x00000005ff007c0c */ /* 0x000fe2000bf25270 */
[----:B------:R-:W-:Y:S02]  /*01d0*/  UIADD3 UR18, UR5, -0x1, URZ ;  /* 0xffffffff05127890 */ /* 0x000fe4000fffe03f */
[----:B------:R-:W-:Y:S02]  /*01e0*/  UISETP.EQ.OR UP0, UPT, UR10, URZ, !UP0 ;  /* 0x0000003f0a00728c */ /* 0x000fe4000c702670 */
[----:B------:R-:W-:Y:S02]  /*01f0*/  UISETP.GE.U32.AND UP1, UPT, UR18, 0x2, UPT ;  /* 0x000000021200788c */ /* 0x000fe4000bf26070 */
[----:B------:R-:W-:-:S04]  /*0200*/  UISETP.EQ.AND UP0, UPT, UR5, URZ, UP0 ;  /* 0x0000003f0500728c */ /* 0x000fc80008702270 */
[----:B------:R-:W-:-:S04]  /*0210*/  USEL UR40, URZ, 0x1, !UP0 ;  /* 0x000000013f287887 */ /* 0x000fc8000c000000 */
[----:B------:R-:W-:Y:S01]  /*0220*/  USEL UR40, UR40, 0x2, UP1 ;  /* 0x0000000228287887 */ /* 0x000fe20008800000 */
[----:B0-----:R-:W-:-:S13]  /*0230*/  ISETP.NE.AND P0, PT, R2, RZ, PT ;  /* 0x000000ff0200720c */ /* 0x001fda0003f05270 */
[----:B------:R-:W-:Y:S05]  /*0240*/  @P0 BRA `(.L_x_2) ;  /* 0x0000000000700947 */ /* 0x000fea0003800000 */
[----:B------:R-:W0:Y:S01]  /*0250*/  S2UR UR8, SR_CgaCtaId ;  /* 0x00000000000879c3 */ /* 0x000e220000008800 */
[----:B------:R-:W-:Y:S01]  /*0260*/  UMOV UR4, 0x400 ;  /* 0x0000040000047882 */ /* 0x000fe20000000000 */
[----:B------:R-:W-:Y:S01]  /*0270*/  UMOV UR5, 0x1 ;  /* 0x0000000100057882 */ /* 0x000fe20000000000 */
[----:B------:R-:W-:Y:S01]  /*0280*/  UMOV UR6, 0x100 ;  /* 0x0000010000067882 */ /* 0x000fe20000000000 */
[----:B------:R-:W-:Y:S01]  /*0290*/  ELECT P0, URZ, PT ;  /* 0x00000000003f782f */ /* 0x000fe20003800000 */
[----:B------:R-:W-:-:S04]  /*02a0*/  UIADD3 UR6, -UR6, 0x100000, URZ ;  /* 0x0010000006067890 */ /* 0x000fc8000fffe13f */
[----:B------:R-:W-:Y:S02]  /*02b0*/  USHF.L.U32 UR7, UR6, 0xb, URZ ;  /* 0x0000000b06077899 */ /* 0x000fe4000800063f */
[----:B------:R-:W-:Y:S02]  /*02c0*/  USHF.L.U32 UR6, UR6, 0x1, URZ ;  /* 0x0000000106067899 */ /* 0x000fe4000800063f */
[----:B0-----:R-:W-:Y:S02]  /*02d0*/  ULEA UR8, UR8, UR4, 0x18 ;  /* 0x0000000408087291 */ /* 0x001fe4000f8ec03f */
[----:B------:R-:W-:-:S04]  /*02e0*/  UIADD3 UR4, -UR5, 0x100000, URZ ;  /* 0x0010000005047890 */ /* 0x000fc8000fffe13f */
[----:B------:R-:W-:Y:S02]  /*02f0*/  USHF.L.U32 UR5, UR4, 0xb, URZ ;  /* 0x0000000b04057899 */ /* 0x000fe4000800063f */
[----:B------:R-:W-:Y:S01]  /*0300*/  USHF.L.U32 UR4, UR4, 0x1, URZ ;  /* 0x0000000104047899 */ /* 0x000fe2000800063f */
[----:B------:R-:W0:Y:S11]  /*0310*/  FENCE.VIEW.ASYNC.S ;  /* 0x00000000000073c6 */ /* 0x000e360000000000 */
[----:B0-----:R0:W1:Y:S01]  /*0320*/  SYNCS.EXCH.64 URZ, [UR8], UR4 ;  /* 0x00000004083f75b2 */ /* 0x0010620008000100 */
[----:B------:R0:W2:Y:S01]  /*0330*/  SYNCS.EXCH.64 URZ, [UR8+0x38], UR6 ;  /* 0x00003806083f75b2 */ /* 0x0000a20008000100 */
[----:B------:R0:W3:Y:S01]  /*0340*/  SYNCS.EXCH.64 URZ, [UR8+0x8], UR4 ;  /* 0x00000804083f75b2 */ /* 0x0000e20008000100 */
[----:B------:R0:W4:Y:S01]  /*0350*/  SYNCS.EXCH.64 URZ, [UR8+0x40], UR6 ;  /* 0x00004006083f75b2 */ /* 0x0001220008000100 */
[----:B------:R0:W0:Y:S01]  /*0360*/  SYNCS.EXCH.64 URZ, [UR8+0x10], UR4 ;  /* 0x00001004083f75b2 */ /* 0x0000220008000100 */
        /* <DEDUP_REMOVED lines=9> */
[----:B------:R-:W-:Y:S01]  /*0400*/  NOP ;  /* 0x0000000000007918 */ /* 0x000fe20000000000 */
.L_x_2:
[----:B------:R-:W5:Y:S01]  /*0410*/  SHFL.IDX PT, R0, R0, RZ, 0x1f ;  /* 0x00001fff00007589 */ /* 0x000f6200000e0000 */
[----:B------:R-:W-:Y:S01]  /*0420*/  ELECT P0, URZ, PT ;  /* 0x00000000003f782f */ /* 0x000fe20003800000 */
[----:B------:R-:W1:Y:S01]  /*0430*/  S2UR UR17, SR_CTAID.Y ;  /* 0x00000000001179c3 */ /* 0x000e620000002600 */
[----:B0-----:R-:W-:Y:S01]  /*0440*/  ULDC UR5, c[0x0][0x65c] ;  /* 0x0001970000057ab9 */ /* 0x001fe20000000800 */
[----:B------:R-:W-:Y:S01]  /*0450*/  UMOV UR12, 0x20 ;  /* 0x00000020000c7882 */ /* 0x000fe20000000000 */
[----:B------:R-:W-:Y:S01]  /*0460*/  UISETP.NE.AND UP2, UPT, UR5, 0x1, UPT ;  /* 0x000000010500788c */ /* 0x000fe2000bf45270 */
[----:B------:R-:W-:Y:S01]  /*0470*/  NOP ;  /* 0x0000000000007918 */ /* 0x000fe20000000000 */
[----:B------:R-:W-:Y:S02]  /*0480*/  NOP ;  /* 0x0000000000007918 */ /* 0x000fe40000000000 */
[----:B------:R-:W-:Y:S01]  /*0490*/  UP2UR UR46, UPR, URZ, 0x4 ;  /* 0x000000043f2e7883 */ /* 0x000fe20008000000 */
[----:B------:R-:W0:Y:S01]  /*04a0*/  S2UR UR4, SR_CTAID.X ;  /* 0x00000000000479c3 */ /* 0x000e220000002500 */
[----:B------:R-:W-:-:S02]  /*04b0*/  PLOP3.LUT P2, PT, PT, PT, UP2, 0x80, 0x0 ;  /* 0x000000000000781c */ /* 0x000fc40003f4f028 */
[----:B------:R-:W-:Y:S02]  /*04c0*/  PLOP3.LUT P4, PT, PT, PT, UP2, 0x80, 0x0 ;  /* 0x000000000000781c */ /* 0x000fe40003f8f028 */
[----:B------:R-:W-:Y:S01]  /*04d0*/  PLOP3.LUT P3, PT, PT, PT, UP2, 0x80, 0x0 ;  /* 0x000000000000781c */ /* 0x000fe20003f6f028 */
[----:B------:R-:W-:Y:S01]  /*04e0*/  @UP2 ULDC UR14, c[0x0][0x10] ;  /* 0x00000400000e2ab9 */ /* 0x000fe20000000800 */
[----:B------:R-:W-:Y:S01]  /*04f0*/  @UP2 UMOV UR9, URZ ;  /* 0x0000003f00092c82 */ /* 0x000fe20008000000 */
[----:B------:R-:W-:Y:S01]  /*0500*/  @!UP2 ULDC UR11, c[0x0][0xc] ;  /* 0x00000300000baab9 */ /* 0x000fe20000000800 */
[----:B-----5:R-:W-:Y:S01]  /*0510*/  ISETP.NE.OR P0, PT, R0, RZ, !P0 ;  /* 0x000000ff0000720c */ /* 0x020fe20004705670 */
[----:B-1----:R-:W-:Y:S02]  /*0520*/  @UP2 UMOV UR7, UR17 ;  /* 0x0000001100072c82 */ /* 0x002fe40008000000 */
[----:B------:R-:W-:Y:S01]  /*0530*/  @UP2 UMOV UR8, UR7 ;  /* 0x0000000700082c82 */ /* 0x000fe20008000000 */
[----:B------:R-:W-:Y:S01]  /*0540*/  @!UP2 UMOV UR7, UR17 ;  /* 0x000000110007ac82 */ /* 0x000fe20008000000 */
[----:B0-----:R-:W-:-:S08]  /*0550*/  @UP2 UIMAD.WIDE.U32 UR14, UR4, UR14, UR8 ;  /* 0x0000000e040e22a5 */ /* 0x001fd0000f8e0008 */
[----:B------:R-:W-:Y:S01]  /*0560*/  VOTEU.ALL UP0, P0 ;  /* 0x00000000003f7886 */ /* 0x000fe20000000000 */
[----:B------:R-:W-:Y:S01]  /*0570*/  VOTEU.ALL UP1, P0 ;  /* 0x00000000003f7886 */ /* 0x000fe20000020000 */
[----:B------:R-:W-:-:S03]  /*0580*/  IMAD.U32 R2, RZ, RZ, UR14 ;  /* 0x0000000eff027e24 */ /* 0x000fc6000f8e00ff */
[----:B------:R-:W0:Y:S01]  /*0590*/  @!UP0 S2UR UR6, SR_CgaCtaId ;  /* 0x00000000000689c3 */ /* 0x000e220000008800 */
[----:B------:R-:W-:Y:S01]  /*05a0*/  @!UP0 UMOV UR5, 0x400 ;  /* 0x0000040000058882 */ /* 0x000fe20000000000 */
[----:B------:R-:W-:-:S04]  /*05b0*/  @!UP0 UIADD3 UR12, -UR12, 0x100000, URZ ;  /* 0x001000000c0c8890 */ /* 0x000fc8000fffe13f */
[----:B------:R-:W-:Y:S02]  /*05c0*/  @!UP0 USHF.L.U32 UR13, UR12, 0xb, URZ ;  /* 0x0000000b0c0d8899 */ /* 0x000fe4000800063f */
[----:B------:R-:W-:Y:S01]  /*05d0*/  @!UP0 USHF.L.U32 UR12, UR12, 0x1, URZ ;  /* 0x000000010c0c8899 */ /* 0x000fe2000800063f */
[----:B------:R-:W-:Y:S01]  /*05e0*/  IMAD.U32 R3, RZ, RZ, UR15 ;  /* 0x0000000fff037e24 */ /* 0x000fe2000f8e00ff */
[----:B0-----:R-:W-:Y:S01]  /*05f0*/  @!UP0 ULEA UR16, UR6, UR5, 0x18 ;  /* 0x0000000506108291 */ /* 0x001fe2000f8ec03f */
[----:B------:R-:W-:Y:S01]  /*0600*/  VOTEU.ALL UP0, P0 ;  /* 0x00000000003f7886 */ /* 0x000fe20000000000 */
[----:B------:R-:W-:Y:S01]  /*0610*/  PLOP3.LUT P0, PT, PT, PT, UP2, 0x80, 0x0 ;  /* 0x000000000000781c */ /* 0x000fe20003f0f028 */
[----:B------:R-:W-:Y:S01]  /*0620*/  UMOV UR5, URZ ;  /* 0x0000003f00057c82 */ /* 0x000fe20008000000 */
[----:B------:R-:W-:Y:S01]  /*0630*/  @UP2 UMOV UR6, URZ ;  /* 0x0000003f00062c82 */ /* 0x000fe20008000000 */
[----:B------:R-:W-:Y:S02]  /*0640*/  @!UP2 UIMAD.WIDE.U32 UR8, UR11, UR7, UR4 ;  /* 0x000000070b08a2a5 */ /* 0x000fe4000f8e0004 */
[----:B------:R-:W-:-:S04]  /*0650*/  @UP2 UIADD3 UR6, UR15, UR6, URZ ;  /* 0x000000060f062290 */ /* 0x000fc8000fffe03f */
[----:B------:R-:W-:Y:S01]  /*0660*/  MOV R5, UR9 ;  /* 0x0000000900057c02 */ /* 0x000fe20008000f00 */
[----:B------:R-:W0:Y:S02]  /*0670*/  FENCE.VIEW.ASYNC.S ;  /* 0x00000000000073c6 */ /* 0x000e240000000000 */
[----:B0-----:R0:W2:Y:S01]  /*0680*/  @!UP0 SYNCS.EXCH.64 URZ, [UR16+0x80], UR12 ;  /* 0x0000800c103f85b2 */ /* 0x0010a20008000100 */
[----:B------:R-:W-:Y:S01]  /*0690*/  @P2 MOV R6, UR6 ;  /* 0x0000000600062c02 */ /* 0x000fe20008000f00 */
[----:B------:R-:W-:Y:S02]  /*06a0*/  IMAD.U32 R3, RZ, RZ, UR9 ;  /* 0x00000009ff037e24 */ /* 0x000fe4000f8e00ff */
[----:B------:R-:W-:Y:S02]  /*06b0*/  @P0 IMAD.MOV.U32 R7, RZ, RZ, R2 ;  /* 0x000000ffff070224 */ /* 0x000fe400078e0002 */
[----:B------:R-:W-:Y:S02]  /*06c0*/  IMAD.U32 R2, RZ, RZ, UR8 ;  /* 0x00000008ff027e24 */ /* 0x000fe4000f8e00ff */
[----:B------:R-:W-:-:S02]  /*06d0*/  @!P4 IMAD.MOV.U32 R6, RZ, RZ, R5 ;  /* 0x000000ffff06c224 */ /* 0x000fc400078e0005 */
[----:B------:R-:W-:Y:S02]  /*06e0*/  @!P3 IMAD.MOV.U32 R7, RZ, RZ, R2 ;  /* 0x000000ffff07b224 */ /* 0x000fe400078e0002 */
[----:B------:R-:W-:Y:S01]  /*06f0*/  IMAD.U32 R4, RZ, RZ, UR8 ;  /* 0x00000008ff047e24 */ /* 0x000fe2000f8e00ff */
[----:B------:R0:W-:Y:S01]  /*0700*/  STL [R1+0x200], R6 ;  /* 0x0002000601007387 */ /* 0x0001e20000100800 */
[----:B------:R0:W2:Y:S03]  /*0710*/  @!UP1 SYNCS.EXCH.64 URZ, [UR16+0x88], UR12 ;  /* 0x0000880c103f95b2 */ /* 0x0000a60008000100 */
[----:B------:R0:W-:Y:S01]  /*0720*/  STL [R1+0x204], R7 ;  /* 0x0002040701007387 */ /* 0x0001e20000100800 */
[----:B------:R-:W-:Y:S01]  /*0730*/  NOP ;  /* 0x0000000000007918 */ /* 0x000fe20000000000 */
[----:B--234-:R-:W-:Y:S06]  /*0740*/  BAR.SYNC.DEFER_BLOCKING 0x0 ;  /* 0x0000000000007b1d */ /* 0x01cfec0000010000 */
[----:B------:R-:W-:Y:S05]  /*0750*/  @!P1 BRA `(.L_x_3) ;  /* 0x0000012000f09947 */ /* 0x000fea0003800000 */
[----:B------:R-:W-:-:S06]  /*0760*/  UISETP.GT.U32.AND UP0, UPT, UR18, 0x1, UPT ;  /* 0x000000011200788c */ /* 0x000fcc000bf04070 */
[----:B------:R-:W-:-:S13]  /*0770*/  PLOP3.LUT P0, PT, PT, PT, UP0, 0x80, 0x0 ;  /* 0x000000000000781c */ /* 0x000fda0003f0f008 */
[----:B0-----:R-:W-:Y:S05]  /*0780*/  @P0 EXIT ;  /* 0x000000000000094d */ /* 0x001fea0003800000 */
[----:B------:R-:W-:Y:S01]  /*0790*/  ULDC.64 UR8, c[0x0][0x650] ;  /* 0x0001940000087ab9 */ /* 0x000fe20000000a00 */
[----:B------:R-:W-:Y:S01]  /*07a0*/  UMOV UR41, 0xffffffff ;  /* 0xffffffff00297882 */ /* 0x000fe20000000000 */
[----:B------:R-:W-:Y:S01]  /*07b0*/  ISETP.GE.U32.AND P0, PT, R7, UR8, PT ;  /* 0x0000000807007c0c */ /* 0x000fe2000bf06070 */
[----:B------:R-:W-:Y:S01]  /*07c0*/  UMOV UR42, 0xffffffff ;  /* 0xffffffff002a7882 */ /* 0x000fe20000000000 */
[----:B------:R-:W-:Y:S01]  /*07d0*/  UMOV UR43, 0xffffffff ;  /* 0xffffffff002b7882 */ /* 0x000fe20000000000 */
[----:B------:R-:W-:Y:S02]  /*07e0*/  PRMT R0, RZ, 0x7610, R0 ;  /* 0x00007610ff007816 */ /* 0x000fe40000000000 */
[----:B------:R-:W-:-:S13]  /*07f0*/  ISETP.GE.U32.AND.EX P0, PT, R6, UR9, PT, P0 ;  /* 0x0000000906007c0c */ /* 0x000fda000bf06100 */
[----:B------:R-:W-:Y:S05]  /*0800*/  @P0 BRA `(.L_x_4) ;  /* 0x0000000400800947 */ /* 0x000fea0003800000 */
[----:B------:R-:W-:Y:S01]  /*0810*/  I2FP.F32.U32 R0, UR4 ;  /* 0x0000000400007c45 */ /* 0x000fe20008201000 */
[----:B------:R-:W-:Y:S01]  /*0820*/  ULDC.64 UR16, c[0x0][0x628] ;  /* 0x00018a0000107ab9 */ /* 0x000fe20000000a00 */
[----:B------:R-:W-:Y:S01]  /*0830*/  ULDC UR6, c[0x0][0x150] ;  /* 0x0000540000067ab9 */ /* 0x000fe20000000800 */
[----:B------:R-:W-:Y:S01]  /*0840*/  ISETP.NE.U32.AND P0, PT, RZ, UR16, PT ;  /* 0x00000010ff007c0c */ /* 0x000fe2000bf05070 */
[----:B------:R-:W-:Y:S01]  /*0850*/  ULDC UR15, c[0x0][0x630] ;  /* 0x00018c00000f7ab9 */ /* 0x000fe20000000800 */
[----:B------:R-:W-:Y:S01]  /*0860*/  FMUL R0, R0, UR6 ;  /* 0x0000000600007c20 */ /* 0x000fe20008400000 */
[----:B------:R-:W-:Y:S01]  /*0870*/  R2UR UR18, R7 ;  /* 0x00000000071272ca */ /* 0x000fe200000e0000 */
[----:B------:R-:W-:Y:S01]  /*0880*/  ULDC UR20, c[0x0][0x154] ;  /* 0x0000550000147ab9 */ /* 0x000fe20000000800 */
[----:B------:R-:W-:Y:S01]  /*0890*/  ISETP.NE.AND.EX P0, PT, RZ, UR17, PT, P0 ;  /* 0x00000011ff007c0c */ /* 0x000fe2000bf05300 */
[----:B------:R0:W1:Y:S01]  /*08a0*/  F2I.U32.TRUNC.NTZ R2, R0 ;  /* 0x0000000000027305 */ /* 0x000062000020f000 */
[----:B------:R-:W-:-:S02]  /*08b0*/  R2UR UR19, R6 ;  /* 0x00000000061372ca */ /* 0x000fc400000e0000 */
[----:B------:R-:W-:Y:S02]  /*08c0*/  R2UR UR8, R7 ;  /* 0x00000000070872ca */ /* 0x000fe400000e0000 */
[----:B------:R-:W-:-:S07]  /*08d0*/  R2UR UR9, R6 ;  /* 0x00000000060972ca */ /* 0x000fce00000e0000 */
[----:B0-----:R-:W-:Y:S08]  /*08e0*/  @!P0 BRA `(.L_x_5) ;  /* 0x0000000000308947 */ /* 0x001ff00003800000 */
[----:B------:R-:W-:Y:S01]  /*08f0*/  R2UR UR8, R7 ;  /* 0x00000000070872ca */ /* 0x000fe200000e0000 */
[----:B------:R-:W-:Y:S01]  /*0900*/  ULDC UR6, c[0x0][0x634] ;  /* 0x00018d0000067ab9 */ /* 0x000fe20000000800 */
[----:B------:R-:W-:-:S11]  /*0910*/  R2UR UR14, R6 ;  /* 0x00000000060e72ca */ /* 0x000fd600000e0000 */
[----:B------:R-:W-:-:S04]  /*0920*/  UIADD3 UR6, UP0, UR8, UR6, URZ ;  /* 0x0000000608067290 */ /* 0x000fc8000ff1e03f */
[----:B------:R-:W-:-:S04]  /*0930*/  UIADD3.X UR14, URZ, UR14, URZ, UP0, !UPT ;  /* 0x0000000e3f0e7290 */ /* 0x000fc800087fe43f */
[----:B------:R-:W-:-:S04]  /*0940*/  UIMAD.WIDE.U32 UR8, UR14, UR16, URZ ;  /* 0x000000100e0872a5 */ /* 0x000fc8000f8e003f */
[----:B------:R-:W-:Y:S02]  /*0950*/  UIMAD.WIDE.U32 UR10, UP0, UR6, UR17, UR8 ;  /* 0x00000011060a72a5 */ /* 0x000fe4000f800008 */
[----:B------:R-:W-:Y:S02]  /*0960*/  UIMAD.WIDE.U32 UR8, UR6, UR16, URZ ;  /* 0x00000010060872a5 */ /* 0x000fe4000f8e003f */
[----:B------:R-:W-:Y:S02]  /*0970*/  UIADD3.X UR13, URZ, URZ, URZ, UP0, !UPT ;  /* 0x0000003f3f0d7290 */ /* 0x000fe400087fe43f */
[----:B------:R-:W-:Y:S01]  /*0980*/  UIADD3 URZ, UP0, UR9, UR10, URZ ;  /* 0x0000000a093f7290 */ /* 0x000fe2000ff1e03f */
[----:B------:R-:W-:-:S03]  /*0990*/  UMOV UR12, UR11 ;  /* 0x0000000b000c7c82 */ /* 0x000fc60008000000 */
[----:B------:R-:W-:-:S12]  /*09a0*/  UIMAD.WIDE.U32.X UR8, UR14, UR17, UR12, UP0 ;  /* 0x000000110e0872a5 */ /* 0x000fd800080e040c */
.L_x_5:
[----:B------:R-:W-:Y:S01]  /*09b0*/  USHF.R.U64 UR43, UR8, UR15, UR9 ;  /* 0x0000000f082b7299 */ /* 0x000fe20008001209 */
[----:B------:R-:W-:Y:S01]  /*09c0*/  I2FP.F32.U32 R0, UR7 ;  /* 0x0000000700007c45 */ /* 0x000fe20008201000 */
[----:B------:R-:W-:Y:S01]  /*09d0*/  USHF.R.U32.HI UR5, URZ, UR15, UR9 ;  /* 0x0000000f3f057299 */ /* 0x000fe20008011609 */
[----:B-1----:R-:W-:Y:S01]  /*09e0*/  R2UR UR12, R2 ;  /* 0x00000000020c72ca */ /* 0x002fe200000e0000 */
[----:B------:R-:W-:Y:S02]  /*09f0*/  UIADD3 UR6, UP0, URZ, -UR43, URZ ;  /* 0x8000002b3f067290 */ /* 0x000fe4000ff1e03f */
[----:B------:R-:W-:Y:S01]  /*0a00*/  FMUL R0, R0, UR20 ;  /* 0x0000001400007c20 */ /* 0x000fe20008400000 */
[----:B------:R-:W-:Y:S01]  /*0a10*/  ULDC.64 UR8, c[0x0][0x620] ;  /* 0x0001880000087ab9 */ /* 0x000fe20000000a00 */
[----:B------:R-:W-:Y:S01]  /*0a20*/  UIADD3.X UR5, URZ, ~UR5, URZ, UP0, !UPT ;  /* 0x800000053f057290 */ /* 0x000fe200087fe43f */
[----:B------:R-:W-:Y:S01]  /*0a30*/  UMOV UR10, UR18 ;  /* 0x00000012000a7c82 */ /* 0x000fe20008000000 */
[----:B------:R-:W-:-:S02]  /*0a40*/  UMOV UR11, UR19 ;  /* 0x00000013000b7c82 */ /* 0x000fc40008000000 */
[----:B------:R-:W-:Y:S01]  /*0a50*/  UIMAD UR5, UR5, UR8, URZ ;  /* 0x00000008050572a4 */ /* 0x000fe2000f8e023f */
[----:B------:R-:W0:Y:S01]  /*0a60*/  F2I.U32.TRUNC.NTZ R0, R0 ;  /* 0x0000000000007305 */ /* 0x000e22000020f000 */
[----:B------:R-:W-:Y:S02]  /*0a70*/  UIMAD.WIDE.U32 UR10, UR6, UR8, UR10 ;  /* 0x00000008060a72a5 */ /* 0x000fe4000f8e000a */
[----:B------:R-:W-:Y:S01]  /*0a80*/  UIMAD UR6, UR6, UR9, UR5 ;  /* 0x00000009060672a4 */ /* 0x000fe2000f8e0205 */
[----:B------:R-:W-:Y:S01]  /*0a90*/  ULDC UR21, c[0x0][0x658] ;  /* 0x0001960000157ab9 */ /* 0x000fe20000000800 */
[----:B------:R-:W-:Y:S02]  /*0aa0*/  UMOV UR19, 0xffffffff ;  /* 0xffffffff00137882 */ /* 0x000fe40000000000 */
[----:B------:R-:W-:Y:S01]  /*0ab0*/  UIADD3 UR6, UR11, UR6, URZ ;  /* 0x000000060b067290 */ /* 0x000fe2000fffe03f */
[----:B------:R-:W-:Y:S01]  /*0ac0*/  ULDC UR15, c[0x0][0x618] ;  /* 0x00018600000f7ab9 */ /* 0x000fe20000000800 */
[----:B------:R-:W-:Y:S01]  /*0ad0*/  ULDC.64 UR8, c[0x0][0x640] ;  /* 0x0001900000087ab9 */ /* 0x000fe20000000a00 */
[----:B------:R-:W-:Y:S01]  /*0ae0*/  USHF.L.U32 UR11, UR19, UR21, URZ ;  /* 0x00000015130b7299 */ /* 0x000fe2000800063f */
[----:B------:R-:W-:Y:S01]  /*0af0*/  ISETP.NE.U32.AND P0, PT, RZ, UR8, PT ;  /* 0x00000008ff007c0c */ /* 0x000fe2000bf05070 */
[----:B------:R-:W-:-:S02]  /*0b00*/  USHF.R.U64 UR19, UR10, UR15, UR6 ;  /* 0x0000000f0a137299 */ /* 0x000fc40008001206 */
[----:B------:R-:W-:Y:S01]  /*0b10*/  USHF.R.U32.HI UR10, URZ, UR15, UR6 ;  /* 0x0000000f3f0a7299 */ /* 0x000fe20008011606 */
[----:B0-----:R-:W-:Y:S01]  /*0b20*/  R2UR UR14, R0 ;  /* 0x00000000000e72ca */ /* 0x001fe200000e0000 */
[----:B------:R-:W-:Y:S01]  /*0b30*/  ULDC UR17, c[0x0][0x608] ;  /* 0x0001820000117ab9 */ /* 0x000fe20000000800 */
[----:B------:R-:W-:Y:S01]  /*0b40*/  ISETP.NE.AND.EX P0, PT, RZ, UR9, PT, P0 ;  /* 0x00000009ff007c0c */ /* 0x000fe2000bf05300 */
[----:B------:R-:W-:Y:S02]  /*0b50*/  USHF.R.U64 UR23, UR19, UR17, UR10 ;  /* 0x0000001113177299 */ /* 0x000fe4000800120a */
[----:B------:R-:W-:Y:S01]  /*0b60*/  USHF.R.U32.HI UR10, URZ, UR17, UR10 ;  /* 0x000000113f0a7299 */ /* 0x000fe2000801160a */
[----:B------:R-:W-:Y:S01]  /*0b70*/  UMOV UR16, 0x1 ;  /* 0x0000000100107882 */ /* 0x000fe20000000000 */
[----:B------:R-:W-:Y:S02]  /*0b80*/  UIADD3 UR12, -UR12, URZ, URZ ;  /* 0x0000003f0c0c7290 */ /* 0x000fe4000fffe13f */
[----:B------:R-:W-:-:S02]  /*0b90*/  USHF.R.U64 UR24, UR23, UR21, UR10 ;  /* 0x0000001517187299 */ /* 0x000fc4000800120a */
[----:B------:R-:W-:Y:S01]  /*0ba0*/  USHF.L.U32 UR6, UR16, UR21, URZ ;  /* 0x0000001510067299 */ /* 0x000fe2000800063f */
[----:B------:R-:W-:Y:S01]  /*0bb0*/  ULDC UR13, c[0x0][0x144] ;  /* 0x00005100000d7ab9 */ /* 0x000fe20000000800 */
[----:B------:R-:W-:Y:S01]  /*0bc0*/  ULDC UR5, c[0x0][0x600] ;  /* 0x0001800000057ab9 */ /* 0x000fe20000000800 */
[----:B------:R-:W-:Y:S02]  /*0bd0*/  ULOP3.LUT UR16, URZ, UR11, URZ, 0x33, !UPT ;  /* 0x0000000b3f107292 */ /* 0x000fe4000f8e333f */
[----:B------:R-:W-:Y:S02]  /*0be0*/  USHF.R.U32.HI UR11, URZ, UR21, UR10 ;  /* 0x000000153f0b7299 */ /* 0x000fe4000801160a */
[----:B------:R-:W-:Y:S02]  /*0bf0*/  UIADD3 UR18, UR5, -0x1, URZ ;  /* 0xffffffff05127890 */ /* 0x000fe4000fffe03f */
[----:B------:R-:W-:Y:S02]  /*0c00*/  UIADD3 UR20, -UR14, URZ, URZ ;  /* 0x0000003f0e147290 */ /* 0x000fe4000fffe13f */
[----:B------:R-:W-:Y:S01]  /*0c10*/  UIMAD UR4, UR13, UR12, UR4 ;  /* 0x0000000c0d0472a4 */ /* 0x000fe2000f8e0204 */
[----:B------:R-:W-:Y:S01]  /*0c20*/  ULDC UR25, c[0x0][0x148] ;  /* 0x0000520000197ab9 */ /* 0x000fe20000000800 */
[----:B------:R-:W-:Y:S01]  /*0c30*/  ULDC UR21, c[0x0][0x648] ;  /* 0x0001920000157ab9 */ /* 0x000fe20000000800 */
[----:B------:R-:W-:Y:S01]  /*0c40*/  ULDC UR22, c[0x0][0x638] ;  /* 0x00018e0000167ab9 */ /* 0x000fe20000000800 */
[----:B------:R-:W-:Y:S01]  /*0c50*/  UMOV UR10, UR24 ;  /* 0x00000018000a7c82 */ /* 0x000fe20008000000 */
[----:B------:R-:W-:Y:S07]  /*0c60*/  @!P0 BRA `(.L_x_6) ;  /* 0x0000000000308947 */ /* 0x000fee0003800000 */
[----:B------:R-:W-:Y:S02]  /*0c70*/  ULDC UR14, c[0x0][0x64c] ;  /* 0x00019300000e7ab9 */ /* 0x000fe40000000800 */
        /* <DEDUP_REMOVED lines=8> */
[----:B------:R-:W-:-:S07]  /*0d00*/  UIMAD.WIDE.U32.X UR8, UR17, UR9, UR14, UP0 ;  /* 0x00000009110872a5 */ /* 0x000fce00080e040e */
[----:B------:R-:W-:Y:S01]  /*0d10*/  UMOV UR10, UR8 ;  /* 0x00000008000a7c82 */ /* 0x000fe20008000000 */
[----:B------:R-:W-:-:S05]  /*0d20*/  UMOV UR11, UR9 ;  /* 0x00000009000b7c82 */ /* 0x000fca0008000000 */
.L_x_6:
[----:B------:R-:W-:Y:S01]  /*0d30*/  UISETP.NE.AND UP0, UPT, UR46, URZ, UPT ;  /* 0x0000003f2e00728c */ /* 0x000fe2000bf05270 */
[----:B------:R-:W-:Y:S01]  /*0d40*/  IMAD.MOV.U32 R0, RZ, RZ, 0x1 ;  /* 0x00000001ff007424 */ /* 0x000fe200078e00ff */
[----:B------:R-:W-:Y:S02]  /*0d50*/  USHF.R.U64 UR8, UR10, UR21, UR11 ;  /* 0x000000150a087299 */ /* 0x000fe4000800120b */
[----:B------:R-:W-:Y:S02]  /*0d60*/  ULOP3.LUT UR16, UR23, UR16, URZ, 0xc0, !UPT ;  /* 0x0000001017107292 */ /* 0x000fe4000f8ec03f */
[----:B------:R-:W-:Y:S02]  /*0d70*/  ULOP3.LUT UR18, UR19, UR18, URZ, 0xc0, !UPT ;  /* 0x0000001213127292 */ /* 0x000fe4000f8ec03f */
[----:B------:R-:W-:-:S03]  /*0d80*/  UIMAD UR16, UR6, UR8, UR16 ;  /* 0x00000008061072a4 */ /* 0x000fc6000f8e0210 */
[----:B------:R-:W-:Y:S02]  /*0d90*/  @UP0 UIMAD UR4, UR25, UR20, UR7 ;  /* 0x00000014190402a4 */ /* 0x000fe4000f8e0207 */
[----:B------:R-:W-:-:S04]  /*0da0*/  UIADD3 UR7, -UR8, URZ, URZ ;  /* 0x0000003f08077290 */ /* 0x000fc8000fffe13f */
[----:B------:R-:W-:-:S03]  /*0db0*/  UIMAD UR6, UR7, UR22, UR24 ;  /* 0x00000016070672a4 */ /* 0x000fc6000f8e0218 */
[----:B------:R-:W-:Y:S01]  /*0dc0*/  ULDC UR7, c[0x0][0x610] ;  /* 0x0001840000077ab9 */ /* 0x000fe20000000800 */
[----:B------:R-:W-:Y:S02]  /*0dd0*/  UIMAD UR6, UR6, UR5, UR18 ;  /* 0x00000005060672a4 */ /* 0x000fe4000f8e0212 */
[----:B------:R-:W-:-:S04]  /*0de0*/  UIMAD UR4, UR16, UR7, UR4 ;  /* 0x00000007100472a4 */ /* 0x000fc8000f8e0204 */
[----:B------:R-:W-:Y:S02]  /*0df0*/  USEL UR42, UR6, UR4, !UP0 ;  /* 0x00000004062a7287 */ /* 0x000fe4000c000000 */
[----:B------:R-:W-:-:S12]  /*0e00*/  USEL UR41, UR4, UR6, !UP0 ;  /* 0x0000000604297287 */ /* 0x000fd8000c000000 */
.L_x_4:
[----:B------:R-:W-:-:S08]  /*0e10*/  NOP ;  /* 0x0000000000007918 */ /* 0x000fd00000000000 */
[----:B------:R-:W0:Y:S02]  /*0e20*/  USETMAXREG.TRY_ALLOC.CTAPOOL UP0, 0xf0 ;  /* 0x000000f0000079c8 */ /* 0x000e240008000600 */
[----:B0-----:R-:W-:-:S13]  /*0e30*/  PLOP3.LUT P0, PT, PT, PT, UP0, 0x80, 0x0 ;  /* 0x000000000000781c */ /* 0x001fda0003f0f008 */
[----:B------:R-:W-:Y:S05]  /*0e40*/  @!P0 BRA `(.L_x_4) ;  /* 0xfffffffc00f08947 */ /* 0x000fea000383ffff */
[----:B------:R-:W-:Y:S01]  /*0e50*/  ULDC.64 UR4, c[0x0][0x598] ;  /* 0x0001660000047ab9 */ /* 0x000fe20000000a00 */
[----:B------:R-:W-:Y:S01]  /*0e60*/  ULDC.64 UR36, c[0x0][0x208] ;  /* 0x0000820000247ab9 */ /* 0x000fe20000000a00 */
[----:B------:R-:W-:-:S04]  /*0e70*/  ISETP.NE.U32.AND P0, PT, RZ, UR4, PT ;  /* 0x00000004ff007c0c */ /* 0x000fc8000bf05070 */
[----:B------:R-:W-:-:S13]  /*0e80*/  ISETP.NE.AND.EX P0, PT, RZ, UR5, PT, P0 ;  /* 0x00000005ff007c0c */ /* 0x000fda000bf05300 */
[----:B------:R-:W-:Y:S05]  /*0e90*/  @!P0 BRA `(.L_x_7) ;  /* 0x00000000001c8947 */ /* 0x000fea0003800000 */
[----:B------:R-:W0:Y:S02]  /*0ea0*/  LDC.64 R2, c[0x0][0x598] ;  /* 0x00016600ff027b82 */ /* 0x000e240000000a00 */
[----:B0-----:R-:W2:Y:S02]  /*0eb0*/  LDG.E.64 R2, desc[UR36][R2.64] ;  /* 0x0000002402027981 */ /* 0x001ea4000c1e1b00 */
[----:B--2---:R-:W-:-:S04]  /*0ec0*/  ISETP.NE.U32.AND P0, PT, R2, RZ, PT ;  /* 0x000000ff0200720c */ /* 0x004fc80003f05070 */
[----:B------:R-:W-:-:S13]  /*0ed0*/  ISETP.NE.AND.EX P0, PT, R3, RZ, PT, P0 ;  /* 0x000000ff0300720c */ /* 0x000fda0003f05300 */
[----:B------:R-:W-:Y:S05]  /*0ee0*/  @!P0 BRA `(.L_x_7) ;  /* 0x0000000000088947 */ /* 0x000fea0003800000 */
[----:B------:R0:W5:Y:S01]  /*0ef0*/  LD.E R17, desc[UR36][R2.64] ;  /* 0x0000002402117980 */ /* 0x000162000c101900 */
[----:B------:R-:W-:Y:S05]  /*0f00*/  BRA `(.L_x_8) ;  /* 0x0000000000247947 */ /* 0x000fea0003800000 */
.L_x_7:
[----:B------:R-:W-:Y:S02]  /*0f10*/  ULDC.64 UR4, c[0x0][0x588] ;  /* 0x0001620000047ab9 */ /* 0x000fe40000000a00 */
[----:B------:R-:W-:-:S04]  /*0f20*/  ISETP.NE.U32.AND P0, PT, RZ, UR4, PT ;  /* 0x00000004ff007c0c */ /* 0x000fc8000bf05070 */
[----:B------:R-:W-:-:S13]  /*0f30*/  ISETP.NE.AND.EX P0, PT, RZ, UR5, PT, P0 ;  /* 0x00000005ff007c0c */ /* 0x000fda000bf05300 */
[----:B------:R-:W-:Y:S05]  /*0f40*/  @!P0 BRA `(.L_x_9) ;  /* 0x00000000000c8947 */ /* 0x000fea0003800000 */
[----:B------:R-:W0:Y:S02]  /*0f50*/  LDC.64 R2, c[0x0][0x588] ;  /* 0x00016200ff027b82 */ /* 0x000e240000000a00 */
[----:B0-----:R1:W5:Y:S01]  /*0f60*/  LDG.E R17, desc[UR36][R2.64] ;  /* 0x0000002402117981 */ /* 0x001362000c1e1900 */
[----:B------:R-:W-:Y:S05]  /*0f70*/  BRA `(.L_x_8) ;  /* 0x0000000000087947 */ /* 0x000fea0003800000 */
.L_x_9:
[----:B------:R-:W-:Y:S02]  /*0f80*/  ULDC UR4, c[0x0][0x580] ;  /* 0x0001600000047ab9 */ /* 0x000fe40000000800 */
[----:B------:R-:W-:-:S07]  /*0f90*/  MOV R17, UR4 ;  /* 0x0000000400117c02 */ /* 0x000fce0008000f00 */
.L_x_8:
[----:B------:R-:W-:Y:S02]  /*0fa0*/  ULDC.64 UR4, c[0x0][0x5a0] ;  /* 0x0001680000047ab9 */ /* 0x000fe40000000a00 */
[----:B------:R-:W-:-:S04]  /*0fb0*/  ISETP.NE.U32.AND P0, PT, RZ, UR4, PT ;  /* 0x00000004ff007c0c */ /* 0x000fc8000bf05070 */
[----:B------:R-:W-:-:S13]  /*0fc0*/  ISETP.NE.AND.EX P0, PT, RZ, UR5, PT, P0 ;  /* 0x00000005ff007c0c */ /* 0x000fda000bf05300 */
[----:B------:R-:W-:Y:S05]  /*0fd0*/  @!P0 BRA `(.L_x_10) ;  /* 0x00000000001c8947 */ /* 0x000fea0003800000 */
[----:B01----:R-:W0:Y:S02]  /*0fe0*/  LDC.64 R2, c[0x0][0x5a0] ;  /* 0x00016800ff027b82 */ /* 0x003e240000000a00 */
[----:B0-----:R-:W2:Y:S02]  /*0ff0*/  LDG.E.64 R2, desc[UR36][R2.64] ;  /* 0x0000002402027981 */ /* 0x001ea4000c1e1b00 */
[----:B--2---:R-:W-:-:S04]  /*1000*/  ISETP.NE.U32.AND P0, PT, R2, RZ, PT ;  /* 0x000000ff0200720c */ /* 0x004fc80003f05070 */
[----:B------:R-:W-:-:S13]  /*1010*/  ISETP.NE.AND.EX P0, PT, R3, RZ, PT, P0 ;  /* 0x000000ff0300720c */ /* 0x000fda0003f05300 */
[----:B------:R-:W-:Y:S05]  /*1020*/  @!P0 BRA `(.L_x_10) ;  /* 0x0000000000088947 */ /* 0x000fea0003800000 */
[----:B------:R0:W5:Y:S01]  /*1030*/  LD.E R18, desc[UR36][R2.64] ;  /* 0x0000002402127980 */ /* 0x000162000c101900 */
[----:B------:R-:W-:Y:S05]  /*1040*/  BRA `(.L_x_11) ;  /* 0x0000000000247947 */ /* 0x000fea0003800000 */
.L_x_10:
[----:B------:R-:W-:Y:S02]  /*1050*/  ULDC.64 UR4, c[0x0][0x590] ;  /* 0x0001640000047ab9 */ /* 0x000fe40000000a00 */
[----:B------:R-:W-:-:S04]  /*1060*/  ISETP.NE.U32.AND P0, PT, RZ, UR4, PT ;  /* 0x00000004ff007c0c */ /* 0x000fc8000bf05070 */
[----:B------:R-:W-:-:S13]  /*1070*/  ISETP.NE.AND.EX P0, PT, RZ, UR5, PT, P0 ;  /* 0x00000005ff007c0c */ /* 0x000fda000bf05300 */
[----:B------:R-:W-:Y:S05]  /*1080*/  @!P0 BRA `(.L_x_12) ;  /* 0x00000000000c8947 */ /* 0x000fea0003800000 */
[----:B------:R-:W2:Y:S02]  /*1090*/  LDC.64 R18, c[0x0][0x590] ;  /* 0x00016400ff127b82 */ /* 0x000ea40000000a00 */
[----:B--2---:R2:W5:Y:S01]  /*10a0*/  LDG.E R18, desc[UR36][R18.64] ;  /* 0x0000002412127981 */ /* 0x004562000c1e1900 */
[----:B------:R-:W-:Y:S05]  /*10b0*/  BRA `(.L_x_11) ;  /* 0x0000000000087947 */ /* 0x000fea0003800000 */
.L_x_12:
[----:B------:R-:W-:Y:S02]  /*10c0*/  ULDC UR4, c[0x0][0x584] ;  /* 0x0001610000047ab9 */ /* 0x000fe40000000800 */
[----:B------:R-:W-:-:S07]  /*10d0*/  IMAD.U32 R18, RZ, RZ, UR4 ;  /* 0x00000004ff127e24 */ /* 0x000fce000f8e00ff */
.L_x_11:
[----:B------:R-:W-:-:S13]  /*10e0*/  LOP3.LUT P0, RZ, R0, 0xff, RZ, 0xc0, !PT ;  /* 0x000000ff00ff7812 */ /* 0x000fda000780c0ff */
[----:B------:R-:W-:Y:S05]  /*10f0*/  @!P0 EXIT ;  /* 0x000000000000894d */ /* 0x000fea0003800000 */
[----:B------:R-:W-:Y:S01]  /*1100*/  ULDC UR4, c[0x0][0x28c] ;  /* 0x0000a30000047ab9 */ /* 0x000fe20000000800 */
[----:B------:R-:W-:Y:S01]  /*1110*/  UMOV UR38, URZ ;  /* 0x0000003f00267c82 */ /* 0x000fe20008000000 */
[----:B------:R-:W-:Y:S01]  /*1120*/  UIADD3 UR4, UR4, 0x3f, URZ ;  /* 0x0000003f04047890 */ /* 0x000fe2000fffe03f */
[----:B------:R-:W-:-:S03]  /*1130*/  UMOV UR39, URZ ;  /* 0x0000003f00277c82 */ /* 0x000fc60008000000 */
[----:B------:R-:W-:-:S04]  /*1140*/  USHF.R.S32.HI UR5, URZ, 0x1f, UR4 ;  /* 0x0000001f3f057899 */ /* 0x000fc80008011404 */
[----:B------:R-:W-:-:S04]  /*1150*/  ULEA.HI UR5, UR5, UR4, URZ, 0x6 ;  /* 0x0000000405057291 */ /* 0x000fc8000f8f303f */
[----:B------:R-:W-:-:S12]  /*1160*/  USHF.R.S32.HI UR44, URZ, 0x6, UR5 ;  /* 0x000000063f2c7899 */ /* 0x000fd80008011405 */
.L_x_546:
[----:B------:R-:W3:Y:S01]  /*1170*/  S2R R0, SR_TID.X ;  /* 0x0000000000007919 */ /* 0x000ee20000002100 */
[----:B----4-:R-:W4:Y:S01]  /*1180*/  S2UR UR7, SR_CgaCtaId ;  /* 0x00000000000779c3 */ /* 0x010f220000008800 */
[----:B------:R-:W-:Y:S02]  /*1190*/  UMOV UR6, 0x400 ;  /* 0x0000040000067882 */ /* 0x000fe40000000000 */
[----:B----4-:R-:W-:Y:S01]  /*11a0*/  ULEA UR6, UR7, UR6, 0x18 ;  /* 0x0000000607067291 */ /* 0x010fe2000f8ec03f */
[----:B---3--:R-:W-:-:S04]  /*11b0*/  LOP3.LUT R0, R0, 0x80, RZ, 0xc0, !PT ;  /* 0x0000008000007812 */ /* 0x008fc800078ec0ff */
[----:B------:R-:W-:-:S06]  /*11c0*/  SHF.R.U32.HI R0, RZ, 0x7, R0 ;  /* 0x00000007ff007819 */ /* 0x000fcc0000011600 */
[----:B------:R-:W3:Y:S02]  /*11d0*/  SHFL.IDX PT, R0, R0, RZ, 0x1f ;  /* 0x00001fff00007589 */ /* 0x000ee400000e0000 */
[----:B---3--:R-:W-:-:S13]  /*11e0*/  R2UR UR4, R0 ;  /* 0x00000000000472ca */ /* 0x008fda00000e0000 */
[----:B------:R-:W-:-:S04]  /*11f0*/  ULEA.HI UR5, UR4, UR4, URZ, 0x1 ;  /* 0x0000000404057291 */ /* 0x000fc8000f8f083f */
[----:B------:R-:W-:-:S04]  /*1200*/  ULOP3.LUT UR5, UR5, 0xffffe, URZ, 0xc0, !UPT ;  /* 0x000ffffe05057892 */ /* 0x000fc8000f8ec03f */
[----:B------:R-:W-:-:S03]  /*1210*/  UIADD3 UR5, UR4, -UR5, URZ ;  /* 0x8000000504057290 */ /* 0x000fc6000fffe03f */
[----:B------:R-:W-:Y:S01]  /*1220*/  ULDC UR4, c[0x0][0x28c] ;  /* 0x0000a30000047ab9 */ /* 0x000fe20000000800 */
[----:B------:R-:W-:Y:S01]  /*1230*/  ULEA UR5, UR5, UR6, 0xc ;  /* 0x0000000605057291 */ /* 0x000fe2000f8e603f */
[----:B------:R-:W-:-:S03]  /*1240*/  ISETP.LT.AND P0, PT, RZ, UR4, PT ;  /* 0x00000004ff007c0c */ /* 0x000fc6000bf01270 */
[----:B------:R-:W-:-:S04]  /*1250*/  UIADD3 UR5, UR5, 0x180, URZ ;  /* 0x0000018005057890 */ /* 0x000fc8000fffe03f */
[----:B------:R-:W-:-:S04]  /*1260*/  USHF.R.U32.HI UR5, URZ, 0x4, UR5 ;  /* 0x000000043f057899 */ /* 0x000fc80008011605 */
[----:B------:R-:W-:-:S04]  /*1270*/  ULOP3.LUT UR5, UR5, 0x3fff, URZ, 0xc0, !UPT ;  /* 0x00003fff05057892 */ /* 0x000fc8000f8ec03f */
[----:B------:R-:W-:Y:S01]  /*1280*/  ULOP3.LUT UR45, UR5, 0x10000, URZ, 0xfc, !UPT ;  /* 0x00010000052d7892 */ /* 0x000fe2000f8efc3f */
[----:B0-----:R-:W-:Y:S11]  /*1290*/  @P0 BRA `(.L_x_13) ;  /* 0x0000000000400947 */ /* 0x001ff60003800000 */
[----:B------:R-:W-:Y:S01]  /*12a0*/  MOV R0, 0x0 ;  /* 0x0000000000007802 */ /* 0x000fe20000000f00 */
[----:B------:R-:W-:Y:S01]  /*12b0*/  ULDC.64 UR4, c[0x4][0x68] ;  /* 0x01001a0000047ab9 */ /* 0x000fe20000000a00 */
[----:B------:R-:W-:Y:S01]  /*12c0*/  ULDC.64 UR6, c[0x4][0x8] ;  /* 0x0100020000067ab9 */ /* 0x000fe20000000a00 */
[----:B------:R-:W-:Y:S01]  /*12d0*/  IMAD.U32 R4, RZ, RZ, UR4 ;  /* 0x00000004ff047e24 */ /* 0x000fe2000f8e00ff */
[----:B01----:R0:W1:Y:S01]  /*12e0*/  LDC.64 R2, c[0x4][R0] ;  /* 0x0100000000027b82 */ /* 0x0030620000000a00 */
[----:B------:R-:W-:Y:S01]  /*12f0*/  IMAD.U32 R5, RZ, RZ, UR5 ;  /* 0x00000005ff057e24 */ /* 0x000fe2000f8e00ff */
[----:B------:R-:W-:Y:S01]  /*1300*/  ULDC.64 UR4, c[0x4][0x70] ;  /* 0x01001c0000047ab9 */ /* 0x000fe20000000a00 */
[----:B------:R-:W-:Y:S01]  /*1310*/  IMAD.U32 R10, RZ, RZ, UR6 ;  /* 0x00000006ff0a7e24 */ /* 0x000fe2000f8e00ff */
[----:B------:R-:W-:Y:S01]  /*1320*/  MOV R6, UR4 ;  /* 0x0000000400067c02 */ /* 0x000fe20008000f00 */
[----:B------:R-:W-:Y:S01]  /*1330*/  IMAD.U32 R7, RZ, RZ, UR5 ;  /* 0x00000005ff077e24 */ /* 0x000fe2000f8e00ff */
[----:B------:R-:W-:Y:S01]  /*1340*/  MOV R8, 0x1e1 ;  /* 0x000001e100087802 */ /* 0x000fe20000000f00 */
[----:B------:R-:W-:-:S02]  /*1350*/  IMAD.U32 R11, RZ, RZ, UR7 ;  /* 0x00000007ff0b7e24 */ /* 0x000fc4000f8e00ff */
[----:B------:R-:W-:Y:S02]  /*1360*/  IMAD.MOV.U32 R12, RZ, RZ, 0x1 ;  /* 0x00000001ff0c7424 */ /* 0x000fe400078e00ff */
[----:B0-----:R-:W-:-:S07]  /*1370*/  IMAD.MOV.U32 R13, RZ, RZ, RZ ;  /* 0x000000ffff0d7224 */ /* 0x001fce00078e00ff */
[----:B------:R-:W-:-:S07]  /*1380*/  LEPC R20, `(.L_x_13) ;  /* 0x000000001014794e */ /* 0x000fce0000000000 */
[----:B-12--5:R-:W-:Y:S05]  /*1390*/  CALL.ABS.NOINC R2 ;  /* 0x0000000002007343 */ /* 0x026fea0003c00000 */
.L_x_13:
[----:B------:R-:W-:-:S06]  /*13a0*/  ULOP3.LUT UR4, UR40, 0x1, URZ, 0xfc, !UPT ;  /* 0x0000000128047892 */ /* 0x000fcc000f8efc3f */
[----:B------:R-:W-:-:S05]  /*13b0*/  IMAD.U32 R0, RZ, RZ, UR4 ;  /* 0x00000004ff007e24 */ /* 0x000fca000f8e00ff */
[----:B------:R-:W-:-:S13]  /*13c0*/  ISETP.NE.AND P0, PT, R0, 0x3, PT ;  /* 0x000000030000780c */ /* 0x000fda0003f05270 */
[----:B------:R-:W-:Y:S05]  /*13d0*/  @!P0 BRA `(.L_x_14) ;  /* 0x0000000000048947 */ /* 0x000fea0003800000 */
[----:B------:R-:W-:Y:S01]  /*13e0*/  BPT.TRAP 0x1 ;  /* 0x000000040000795c */ /* 0x000fe20000300000 */
.L_x_14:
[----:B------:R-:W3:Y:S01]  /*13f0*/  S2UR UR5, SR_CgaCtaId ;  /* 0x00000000000579c3 */ /* 0x000ee20000008800 */
[----:B------:R-:W-:Y:S01]  /*1400*/  UMOV UR4, 0x400 ;  /* 0x0000040000047882 */ /* 0x000fe20000000000 */
[----:B01----:R-:W-:Y:S01]  /*1410*/  MOV R3, UR39 ;  /* 0x0000002700037c02 */ /* 0x003fe20008000f00 */
[----:B------:R-:W-:-:S05]  /*1420*/  IMAD.U32 R2, RZ, RZ, UR38 ;  /* 0x00000026ff027e24 */ /* 0x000fca000f8e00ff */
[----:B------:R-:W-:Y:S01]  /*1430*/  SHF.L.U32 R2, R2, 0x1f, RZ ;  /* 0x0000001f02027819 */ /* 0x000fe200000006ff */
[----:B---3--:R-:W-:-:S06]  /*1440*/  ULEA UR4, UR5, UR4, 0x18 ;  /* 0x0000000405047291 */ /* 0x008fcc000f8ec03f */
[----:B------:R-:W-:-:S04]  /*1450*/  IMAD.U32 R0, RZ, RZ, UR4 ;  /* 0x00000004ff007e24 */ /* 0x000fc8000f8e00ff */
[----:B------:R-:W-:-:S04]  /*1460*/  IMAD R3, R3, 0x8, R0 ;  /* 0x0000000803037824 */ /* 0x000fc800078e0200 */
[----:B------:R0:W1:Y:S01]  /*1470*/  SYNCS.PHASECHK.TRANS64.TRYWAIT P1, [R3+URZ], R2 ;  /* 0x00000002030075a7 */ /* 0x000062000802017f */
[----:B------:R-:W-:Y:S05]  /*1480*/  @!P0 BRA `(.L_x_15) ;  /* 0x0000000000048947 */ /* 0x000fea0003800000 */
[----:B------:R-:W-:Y:S01]  /*1490*/  BPT.TRAP 0x1 ;  /* 0x000000040000795c */ /* 0x000fe20000300000 */
.L_x_15:
[----:B-1----:R-:W-:Y:S05]  /*14a0*/  @P1 BRA `(.L_x_16) ;  /* 0x0000000000081947 */ /* 0x002fea0003800000 */
[----:B------:R-:W1:Y:S02]  /*14b0*/  SYNCS.PHASECHK.TRANS64.TRYWAIT P1, [R3+URZ], R2 ;  /* 0x00000002030075a7 */ /* 0x000e64000802017f */
[----:B-1----:R-:W-:Y:S05]  /*14c0*/  @!P1 BRA `(.L_x_17) ;  /* 0x0000012c00fc9947 */ /* 0x002fea0003800000 */
.L_x_16:
[----:B------:R-:W-:-:S04]  /*14d0*/  UISETP.LT.AND UP0, UPT, UR44, 0x1, UPT ;  /* 0x000000012c00788c */ /* 0x000fc8000bf01270 */
[----:B------:R-:W-:-:S06]  /*14e0*/  USEL UR4, UR44, 0x1, UP0 ;  /* 0x000000012c047887 */ /* 0x000fcc0008000000 */
[----:B01----:R-:W-:Y:S01]  /*14f0*/  MOV R3, UR4 ;  /* 0x0000000400037c02 */ /* 0x003fe20008000f00 */
[----:B------:R-:W-:Y:S05]  /*1500*/  WARPSYNC.ALL ;  /* 0x0000000000007948 */ /* 0x000fea0003800000 */
[----:B------:R-:W-:-:S04]  /*1510*/  IADD3 R3, -R3, UR44, RZ ;  /* 0x0000002c03037c10 */ /* 0x000fc8000fffe1ff */
[----:B------:R-:W-:Y:S02]  /*1520*/  ISETP.GE.AND P1, PT, R3, 0x1, PT ;  /* 0x000000010300780c */ /* 0x000fe40003f26270 */
[----:B------:R-:W-:Y:S01]  /*1530*/  R2UR UR4, R0 ;  /* 0x00000000000472ca */ /* 0x000fe200000e0000 */
[----:B------:R-:W-:Y:S01]  /*1540*/  ULEA UR9, UR39, UR45, 0xa ;  /* 0x0000002d27097291 */ /* 0x000fe2000f8e503f */
[----:B------:R-:W-:Y:S01]  /*1550*/  WARPGROUP.ARRIVE ;  /* 0x00000000000079c5 */ /* 0x000fe20000000000 */
[----:B------:R-:W-:Y:S01]  /*1560*/  UMOV UR5, 0x80000020 ;  /* 0x8000002000057882 */ /* 0x000fe20000000000 */
[----:B------:R-:W-:-:S09]  /*1570*/  UMOV UR7, 0x80000020 ;  /* 0x8000002000077882 */ /* 0x000fd20000000000 */
[----:B------:R-:W-:-:S04]  /*1580*/  UIADD3 UR4, UR4, 0x1c180, URZ ;  /* 0x0001c18004047890 */ /* 0x000fc8000fffe03f */
[----:B------:R-:W-:-:S04]  /*1590*/  USHF.R.U32.HI UR4, URZ, 0x4, UR4 ;  /* 0x000000043f047899 */ /* 0x000fc80008011604 */
[----:B------:R-:W-:-:S04]  /*15a0*/  ULOP3.LUT UR4, UR4, 0x3fff, URZ, 0xc0, !UPT ;  /* 0x00003fff04047892 */ /* 0x000fc8000f8ec03f */
[----:B------:R-:W-:-:S03]  /*15b0*/  ULOP3.LUT UR8, UR4, 0x10000, URZ, 0xfc, !UPT ;  /* 0x0001000004087892 */ /* 0x000fc6000f8efc3f */
[----:B------:R-:W-:Y:S01]  /*15c0*/  UMOV UR4, UR9 ;  /* 0x0000000900047c82 */ /* 0x000fe20008000000 */
[----:B------:R-:W-:-:S07]  /*15d0*/  ULEA UR10, UR39, UR8, 0xa ;  /* 0x00000008270a7291 */ /* 0x000fce000f8e503f */
[----:B------:R-:W-:Y:S02]  /*15e0*/  UMOV UR6, UR10 ;  /* 0x0000000a00067c82 */ /* 0x000fe40008000000 */
[----:B------:R-:W-:Y:S01]  /*15f0*/  IGMMA.64x256x32.S8.S8 R24, gdesc[UR4], RZ, !UPT, gsb0 ;  /* 0x06600000041879f1 */ /* 0x000fe2000c0410ff */
[----:B------:R-:W-:Y:S01]  /*1600*/  UIADD3 UR4, UR9, 0x200, URZ ;  /* 0x0000020009047890 */ /* 0x000fe2000fffe03f */
[----:B------:R-:W-:Y:S01]  /*1610*/  UMOV UR5, 0x80000020 ;  /* 0x8000002000057882 */ /* 0x000fe20000000000 */
[----:B------:R-:W-:Y:S02]  /*1620*/  WARPGROUP.DEPBAR.LE gsb0, 0x0 ;  /* 0x00008000000079c5 */ /* 0x000fe40000010000 */
[----:B------:R-:W-:Y:S01]  /*1630*/  STL.64 [R1], R24 ;  /* 0x0000001801007387 */ /* 0x000fe20000100a00 */
[----:B------:R-:W-:Y:S01]  /*1640*/  IMAD.MOV.U32 R235, RZ, RZ, R50 ;  /* 0x000000ffffeb7224 */ /* 0x000fe200078e0032 */
[----:B------:R-:W-:Y:S01]  /*1650*/  MOV R232, R53 ;  /* 0x0000003500e87202 */ /* 0x000fe20000000f00 */
[----:B------:R-:W-:Y:S01]  /*1660*/  IMAD.MOV.U32 R234, RZ, RZ, R51 ;  /* 0x000000ffffea7224 */ /* 0x000fe200078e0033 */
[----:B------:R-:W-:Y:S01]  /*1670*/  STL.64 [R1+0x8], R26 ;  /* 0x0000081a01007387 */ /* 0x000fe20000100a00 */
        /* <DEDUP_REMOVED lines=69> */
[----:B------:R0:W-:Y:S01]  /*1ad0*/  STL.64 [R1+0x60], R48 ;  /* 0x0000603001007387 */ /* 0x0001e20000100a00 */
[----:B------:R-:W-:-:S02]  /*1ae0*/  IMAD.MOV.U32 R183, RZ, RZ, R99 ;  /* 0x000000ffffb77224 */ /* 0x000fc400078e0063 */
[----:B------:R-:W-:Y:S02]  /*1af0*/  IMAD.MOV.U32 R184, RZ, RZ, R100 ;  /* 0x000000ffffb87224 */ /* 0x000fe400078e0064 */
[----:B------:R-:W-:Y:S02]  /*1b00*/  IMAD.MOV.U32 R186, RZ, RZ, R102 ;  /* 0x000000ffffba7224 */ /* 0x000fe400078e0066 */
[----:B------:R-:W-:Y:S02]  /*1b10*/  IMAD.MOV.U32 R187, RZ, RZ, R103 ;  /* 0x000000ffffbb7224 */ /* 0x000fe400078e0067 */
[----:B------:R-:W-:Y:S02]  /*1b20*/  IMAD.MOV.U32 R188, RZ, RZ, R104 ;  /* 0x000000ffffbc7224 */ /* 0x000fe400078e0068 */
[----:B------:R-:W-:Y:S02]  /*1b30*/  IMAD.MOV.U32 R190, RZ, RZ, R106 ;  /* 0x000000ffffbe7224 */ /* 0x000fe400078e006a */
        /* <DEDUP_REMOVED lines=23> */
[----:B--2---:R-:W-:Y:S02]  /*1cb0*/  IMAD.MOV.U32 R19, RZ, RZ, R138 ;  /* 0x000000ffff137224 */ /* 0x004fe400078e008a */
        /* <DEDUP_REMOVED lines=10> */
[----:B0-----:R-:W-:-:S06]  /*1d60*/  WARPGROUP.ARRIVE ;  /* 0x00000000000079c5 */ /* 0x001fcc0000000000 */
[----:B------:R-:W-:Y:S03]  /*1d70*/  IGMMA.64x256x32.S8.S8 R24, gdesc[UR4], RZ, !UPT, gsb0 ;  /* 0x06600000041879f1 */ /* 0x000fe6000c0410ff */
[----:B------:R-:W-:Y:S02]  /*1d80*/  WARPGROUP.DEPBAR.LE gsb0, 0x0 ;  /* 0x00008000000079c5 */ /* 0x000fe40000010000 */
[----:B------:R-:W-:Y:S04]  /*1d90*/  STL.64 [R1+0x2b0], R150 ;  /* 0x0002b09601007387 */ /* 0x000fe80000100a00 */
        /* <DEDUP_REMOVED lines=20> */
[----:B------:R0:W-:Y:S04]  /*1ee0*/  STL.64 [R1+0x208], R108 ;  /* 0x0002086c01007387 */ /* 0x0001e80000100a00 */
[----:B0-----:R-:W2:Y:S04]  /*1ef0*/  LDL.LU R108, [R1] ;  /* 0x00000000016c7983 */ /* 0x001ea80000300800 */
[----:B------:R-:W2:Y:S04]  /*1f00*/  LDL.LU R109, [R1+0x4] ;  /* 0x00000400016d7983 */ /* 0x000ea80000300800 */
        /* <DEDUP_REMOVED lines=23> */
[----:B------:R-:W2:Y:S01]  /*2080*/  LDL.LU R133, [R1+0x64] ;  /* 0x0000640001857983 */ /* 0x000ea20000300800 */
        /* <DEDUP_REMOVED lines=17> */
[----:B------:R-:W-:Y:S01]  /*21a0*/  UIADD3 UR4, UR9, 0x2, URZ ;  /* 0x0000000209047890 */ /* 0x000fe2000fffe03f */
[----:B------:R-:W-:Y:S01]  /*21b0*/  IMAD.MOV.U32 R146, RZ, RZ, R223 ;  /* 0x000000ffff927224 */ /* 0x000fe200078e00df */
[----:B------:R-:W-:Y:S01]  /*21c0*/  UIADD3 UR6, UR10, 0x2, URZ ;  /* 0x000000020a067890 */ /* 0x000fe2000fffe03f */
[----:B------:R-:W-:Y:S01]  /*21d0*/  IMAD.MOV.U32 R148, RZ, RZ, R221 ;  /* 0x000000ffff947224 */ /* 0x000fe200078e00dd */
[----:B------:R-:W-:Y:S01]  /*21e0*/  MOV R221, R20 ;  /* 0x0000001400dd7202 */ /* 0x000fe20000000f00 */
[----:B------:R-:W-:Y:S01]  /*21f0*/  IMAD.MOV.U32 R149, RZ, RZ, R220 ;  /* 0x000000ffff957224 */ /* 0x000fe200078e00dc */
[----:B------:R-:W-:Y:S01]  /*2200*/  UMOV UR5, 0x80000020 ;  /* 0x8000002000057882 */ /* 0x000fe20000000000 */
[----:B------:R-:W-:Y:S01]  /*2210*/  IMAD.MOV.U32 R150, RZ, RZ, R219 ;  /* 0x000000ffff967224 */ /* 0x000fe200078e00db */
[----:B------:R-:W-:Y:S01]  /*2220*/  UMOV UR7, 0x80000020 ;  /* 0x8000002000077882 */ /* 0x000fe20000000000 */
        /* <DEDUP_REMOVED lines=13> */
[----:B------:R-:W-:-:S06]  /*2300*/  IMAD.MOV.U32 R235, RZ, RZ, R2 ;  /* 0x000000ffffeb7224 */ /* 0x000fcc00078e0002 */
[----:B--2---:R-:W-:-:S06]  /*2310*/  WARPGROUP.ARRIVE ;  /* 0x00000000000079c5 */ /* 0x004fcc0000000000 */
[----:B------:R-:W-:Y:S03]  /*2320*/  IGMMA.64x256x32.S8.S8 R108, gdesc[UR4], R108, gsb0 ;  /* 0x06600000046c79f1 */ /* 0x000fe6000804106c */
[----:B------:R-:W-:Y:S02]  /*2330*/  WARPGROUP.DEPBAR.LE gsb0, 0x0 ;  /* 0x00008000000079c5 */ /* 0x000fe40000010000 */
[----:B------:R-:W-:Y:S04]  /*2340*/  STL.64 [R1], R108 ;  /* 0x0000006c01007387 */ /* 0x000fe80000100a00 */
        /* <DEDUP_REMOVED lines=63> */
[----:B0-----:R-:W2:Y:S04]  /*2740*/  LDL.LU.64 R150, [R1+0x2b0] ;  /* 0x0002b00001967983 */ /* 0x001ea80000300a00 */
[----:B------:R-:W2:Y:S04]  /*2750*/  LDL.LU.64 R148, [R1+0x2a8] ;  /* 0x0002a80001947983 */ /* 0x000ea80000300a00 */
        /* <DEDUP_REMOVED lines=19> */
[----:B------:R-:W2:Y:S01]  /*2890*/  LDL.LU.64 R108, [R1+0x208] ;  /* 0x00020800016c7983 */ /* 0x000ea20000300a00 */
[----:B------:R-:W-:Y:S01]  /*28a0*/  UIADD3 UR4, UR9, 0x202, URZ ;  /* 0x0000020209047890 */ /* 0x000fe2000fffe03f */
[----:B------:R-:W-:Y:S01]  /*28b0*/  UMOV UR5, 0x80000020 ;  /* 0x8000002000057882 */ /* 0x000fe20000000000 */
[----:B--2---:R-:W-:-:S07]  /*28c0*/  WARPGROUP.ARRIVE ;  /* 0x00000000000079c5 */ /* 0x004fce0000000000 */
[----:B------:R-:W-:Y:S03]  /*28d0*/  IGMMA.64x256x32.S8.S8 R24, gdesc[UR4], R24, gsb0 ;  /* 0x06600000041879f1 */ /* 0x000fe60008041018 */
[----:B------:R-:W-:Y:S02]  /*28e0*/  WARPGROUP.DEPBAR.LE gsb0, 0x0 ;  /* 0x00008000000079c5 */ /* 0x000fe40000010000 */
[----:B-1----:R-:W-:Y:S05]  /*28f0*/  @!P1 BRA `(.L_x_18) ;  /* 0x0000002000889947 */ /* 0x002fea0003800000 */
[----:B------:R-:W-:Y:S02]  /*2900*/  UIADD3 UR4, UR39, 0x1, URZ ;  /* 0x0000000127047890 */ /* 0x000fe4000fffe03f */
[----:B------:R-:W-:Y:S02]  /*2910*/  UMOV UR10, UR39 ;  /* 0x00000027000a7c82 */ /* 0x000fe40008000000 */
[----:B------:R-:W-:-:S04]  /*2920*/  UISETP.NE.AND UP0, UPT, UR4, 0x7, UPT ;  /* 0x000000070400788c */ /* 0x000fc8000bf05270 */
[----:B------:R-:W-:Y:S02]  /*2930*/  USEL UR5, URZ, 0x1, UP0 ;  /* 0x000000013f057887 */ /* 0x000fe40008000000 */
[----:B------:R-:W-:Y:S02]  /*2940*/  USEL UR9, UR4, URZ, UP0 ;  /* 0x0000003f04097287 */ /* 0x000fe40008000000 */
[----:B------:R-:W-:-:S06]  /*2950*/  ULOP3.LUT UR5, UR38, UR5, URZ, 0x3c, !UPT ;  /* 0x0000000526057292 */ /* 0x000fcc000f8e3c3f */
[----:B------:R-:W-:-:S07]  /*2960*/  IMAD.U32 R2, RZ, RZ, UR5 ;  /* 0x00000005ff027e24 */ /* 0x000fce000f8e00ff */
.L_x_25:
[----:B0-----:R-:W-:Y:S05]  /*2970*/  @!P0 BRA `(.L_x_19) ;  /* 0x0000000000048947 */ /* 0x001fea0003800000 */
[----:B------:R-:W-:Y:S01]  /*2980*/  BPT.TRAP 0x1 ;  /* 0x000000040000795c */ /* 0x000fe20000300000 */
.L_x_19:
[----:B------:R-:W0:Y:S01]  /*2990*/  S2UR UR5, SR_CgaCtaId ;  /* 0x00000000000579c3 */ /* 0x000e220000008800 */
[----:B------:R-:W-:Y:S01]  /*29a0*/  UMOV UR4, 0x400 ;  /* 0x0000040000047882 */ /* 0x000fe20000000000 */
[----:B------:R-:W-:Y:S02]  /*29b0*/  MOV R4, UR9 ;  /* 0x0000000900047c02 */ /* 0x000fe40008000f00 */
[----:B------:R-:W-:Y:S01]  /*29c0*/  SHF.L.U32 R5, R2, 0x1f, RZ ;  /* 0x0000001f02057819 */ /* 0x000fe200000006ff */
[----:B0-----:R-:W-:-:S06]  /*29d0*/  ULEA UR4, UR5, UR4, 0x18 ;  /* 0x0000000405047291 */ /* 0x001fcc000f8ec03f */
[----:B------:R-:W-:-:S04]  /*29e0*/  IMAD.U32 R0, RZ, RZ, UR4 ;  /* 0x00000004ff007e24 */ /* 0x000fc8000f8e00ff */
[----:B------:R-:W-:-:S04]  /*29f0*/  IMAD R4, R4, 0x8, R0 ;  /* 0x0000000804047824 */ /* 0x000fc800078e0200 */
[----:B------:R0:W1:Y:S01]  /*2a00*/  SYNCS.PHASECHK.TRANS64.TRYWAIT P1, [R4+URZ], R5 ;  /* 0x00000005040075a7 */ /* 0x000062000802017f */
[----:B------:R-:W-:Y:S05]  /*2a10*/  @!P0 BRA `(.L_x_20) ;  /* 0x0000000000048947 */ /* 0x000fea0003800000 */
[----:B------:R-:W-:Y:S01]  /*2a20*/  BPT.TRAP 0x1 ;  /* 0x000000040000795c */ /* 0x000fe20000300000 */
.L_x_20:
[----:B-1----:R-:W-:Y:S05]  /*2a30*/  @P1 BRA `(.L_x_21) ;  /* 0x0000000000081947 */ /* 0x002fea0003800000 */
[----:B------:R-:W1:Y:S02]  /*2a40*/  SYNCS.PHASECHK.TRANS64.TRYWAIT P1, [R4+URZ], R5 ;  /* 0x00000005040075a7 */ /* 0x000e64000802017f */
[----:B-1----:R-:W-:Y:S05]  /*2a50*/  @!P1 BRA `(.L_x_22) ;  /* 0x0000011800ac9947 */ /* 0x002fea0003800000 */
.L_x_21:
        /* <DEDUP_REMOVED lines=64> */
[----:B--2---:R-:W2:Y:S04]  /*2e60*/  LDL.LU.64 R24, [R1] ;  /* 0x0000000001187983 */ /* 0x004ea80000300a00 */
        /* <DEDUP_REMOVED lines=63> */
[----:B------:R-:W-:-:S02]  /*3260*/  ULEA UR11, UR9, UR45, 0xa ;  /* 0x0000002d090b7291 */ /* 0x000fc4000f8e503f */
[----:B------:R-:W-:Y:S01]  /*3270*/  ULEA UR12, UR9, UR8, 0xa ;  /* 0x00000008090c7291 */ /* 0x000fe2000f8e503f */
[----:B------:R-:W-:Y:S01]  /*3280*/  UMOV UR5, 0x80000020 ;  /* 0x8000002000057882 */ /* 0x000fe20000000000 */
[----:B------:R-:W-:-:S03]  /*3290*/  UMOV UR7, 0x80000020 ;  /* 0x8000002000077882 */ /* 0x000fc60000000000 */
[----:B------:R-:W-:Y:S02]  /*32a0*/  UMOV UR4, UR11 ;  /* 0x0000000b00047c82 */ /* 0x000fe40008000000 */
[----:B------:R-:W-:Y:S01]  /*32b0*/  UMOV UR6, UR12 ;  /* 0x0000000c00067c82 */ /* 0x000fe20008000000 */
[----:B--2---:R-:W-:-:S06]  /*32c0*/  WARPGROUP.ARRIVE ;  /* 0x00000000000079c5 */ /* 0x004fcc0000000000 */
[----:B------:R-:W-:Y:S03]  /*32d0*/  IGMMA.64x256x32.S8.S8 R24, gdesc[UR4], R24, gsb0 ;  /* 0x06600000041879f1 */ /* 0x000fe60008041018 */
[----:B------:R-:W-:Y:S02]  /*32e0*/  WARPGROUP.DEPBAR.LE gsb0, 0x0 ;  /* 0x00008000000079c5 */ /* 0x000fe40000010000 */
[----:B------:R-:W-:Y:S01]  /*32f0*/  STL.64 [R1], R24 ;  /* 0x0000001801007387 */ /* 0x000fe20000100a00 */
[----:B01----:R-:W-:Y:S01]  /*3300*/  IMAD.MOV.U32 R5, RZ, RZ, R150 ;  /* 0x000000ffff057224 */ /* 0x003fe200078e0096 */
        /* <DEDUP_REMOVED lines=50> */
[----:B------:R0:W-:Y:S01]  /*3630*/  STL [R1+0x68], R50 ;  /* 0x0000683201007387 */ /* 0x0001e20000100800 */
[----:B------:R-:W-:Y:S01]  /*3640*/  IMAD.MOV.U32 R201, RZ, RZ, R117 ;  /* 0x000000ffffc97224 */ /* 0x000fe200078e0075 */
[----:B------:R-:W-:Y:S01]  /*3650*/  MOV R180, R96 ;  /* 0x0000006000b47202 */ /* 0x000fe20000000f00 */
[----:B------:R-:W-:Y:S01]  /*3660*/  IMAD.MOV.U32 R198, RZ, RZ, R114 ;  /* 0x000000ffffc67224 */ /* 0x000fe200078e0072 */
[----:B------:R-:W2:Y:S01]  /*3670*/  LDL.LU.64 R150, [R1+0x4b0] ;  /* 0x0004b00001967983 */ /* 0x000ea20000300a00 */
        /* <DEDUP_REMOVED lines=44> */
[----:B------:R-:W-:-:S02]  /*3940*/  IMAD.MOV.U32 R169, RZ, RZ, R85 ;  /* 0x000000ffffa97224 */ /* 0x000fc400078e0055 */
[----:B------:R-:W-:Y:S01]  /*3950*/  IMAD.MOV.U32 R166, RZ, RZ, R82 ;  /* 0x000000ffffa67224 */ /* 0x000fe200078e0052 */
[----:B------:R-:W2:Y:S01]  /*3960*/  LDL.LU.64 R126, [R1+0x450] ;  /* 0x00045000017e7983 */ /* 0x000ea20000300a00 */
[----:B------:R-:W-:Y:S02]  /*3970*/  IMAD.MOV.U32 R167, RZ, RZ, R83 ;  /* 0x000000ffffa77224 */ /* 0x000fe400078e0053 */
[----:B------:R-:W-:Y:S01]  /*3980*/  IMAD.MOV.U32 R165, RZ, RZ, R81 ;  /* 0x000000ffffa57224 */ /* 0x000fe200078e0051 */
[----:B------:R-:W2:Y:S01]  /*3990*/  LDL.LU.64 R124, [R1+0x448] ;  /* 0x00044800017c7983 */ /* 0x000ea20000300a00 */
[----:B------:R-:W-:Y:S02]  /*39a0*/  IMAD.MOV.U32 R162, RZ, RZ, R78 ;  /* 0x000000ffffa27224 */ /* 0x000fe400078e004e */
        /* <DEDUP_REMOVED lines=140> */
[----:B------:R-:W-:-:S02]  /*4270*/  IMAD.MOV.U32 R145, RZ, RZ, R225 ;  /* 0x000000ffff917224 */ /* 0x000fc400078e00e1 */
[----:B------:R-:W-:Y:S02]  /*4280*/  IMAD.MOV.U32 R146, RZ, RZ, R224 ;  /* 0x000000ffff927224 */ /* 0x000fe400078e00e0 */
[----:B------:R-:W-:Y:S01]  /*4290*/  IMAD.MOV.U32 R148, RZ, RZ, R222 ;  /* 0x000000ffff947224 */ /* 0x000fe200078e00de */
[----:B------:R-:W-:Y:S01]  /*42a0*/  MOV R222, R20 ;  /* 0x0000001400de7202 */ /* 0x000fe20000000f00 */
        /* <DEDUP_REMOVED lines=14> */
[----:B------:R-:W-:Y:S01]  /*4390*/  IMAD.MOV.U32 R235, RZ, RZ, R4 ;  /* 0x000000ffffeb7224 */ /* 0x000fe200078e0004 */
[----:B------:R-:W-:Y:S02]  /*43a0*/  UIADD3 UR4, UR11, 0x2, URZ ;  /* 0x000000020b047890 */ /* 0x000fe4000fffe03f */
[----:B------:R-:W-:Y:S01]  /*43b0*/  UIADD3 UR6, UR12, 0x2, URZ ;  /* 0x000000020c067890 */ /* 0x000fe2000fffe03f */
[----:B------:R-:W-:Y:S01]  /*43c0*/  UMOV UR5, 0x80000020 ;  /* 0x8000002000057882 */ /* 0x000fe20000000000 */
[----:B------:R-:W-:Y:S01]  /*43d0*/  UMOV UR7, 0x80000020 ;  /* 0x8000002000077882 */ /* 0x000fe20000000000 */
        /* <DEDUP_REMOVED lines=95> */
[----:B------:R-:W-:Y:S01]  /*49d0*/  BPT.TRAP 0x1 ;  /* 0x000000040000795c */ /* 0x000fe20000300000 */
.L_x_23:
[----:B------:R-:W-:Y:S01]  /*49e0*/  UISETP.GT.U32.AND UP0, UPT, UR40, 0x1, UPT ;  /* 0x000000012800788c */ /* 0x000fe2000bf04070 */
[----:B------:R-:W-:-:S04]  /*49f0*/  IMAD.U32 R4, RZ, RZ, UR10 ;  /* 0x0000000aff047e24 */ /* 0x000fc8000f8e00ff */
[----:B------:R-:W-:Y:S01]  /*4a00*/  IMAD R4, R4, 0x8, R0 ;  /* 0x0000000804047824 */ /* 0x000fe200078e0200 */
[----:B------:R-:W-:-:S04]  /*4a10*/  PLOP3.LUT P1, PT, PT, PT, UP0, 0x80, 0x0 ;  /* 0x000000000000781c */ /* 0x000fc80003f2f008 */
[----:B------:R-:W-:-:S04]  /*4a20*/  IADD3 R4, R4, 0x38, RZ ;  /* 0x0000003804047810 */ /* 0x000fc80007ffe0ff */
[----:B------:R-:W-:-:S04]  /*4a30*/  PRMT R4, RZ, 0x654, R4 ;  /* 0x00000654ff047816 */ /* 0x000fc80000000004 */
[----:B------:R0:W-:Y:S01]  /*4a40*/  SYNCS.ARRIVE.TRANS64.RED.A1T0 RZ, [R4+URZ], RZ ;  /* 0x000000ff04ff79a7 */ /* 0x0001e2000810043f */
[----:B------:R-:W-:Y:S05]  /*4a50*/  @P1 BRA `(.L_x_24) ;  /* 0x0000000000041947 */ /* 0x000fea0003800000 */
[----:B------:R-:W-:Y:S01]  /*4a60*/  BPT.TRAP 0x1 ;  /* 0x000000040000795c */ /* 0x000fe20000300000 */
.L_x_24:
[----:B------:R-:W-:Y:S01]  /*4a70*/  UIADD3 UR9, UR9, 0x1, URZ ;  /* 0x0000000109097890 */ /* 0x000fe2000fffe03f */
[C---:B------:R-:W-:Y:S01]  /*4a80*/  ISETP.GT.AND P1, PT, R3.reuse, 0x1, PT ;  /* 0x000000010300780c */ /* 0x040fe20003f24270 */
[----:B------:R-:W-:Y:S01]  /*4a90*/  UIADD3 UR10, UR10, 0x1, URZ ;  /* 0x000000010a0a7890 */ /* 0x000fe2000fffe03f */
[----:B------:R-:W-:Y:S01]  /*4aa0*/  VIADD R3, R3, 0xffffffff ;  /* 0xffffffff03037836 */ /* 0x000fe20000000000 */
[----:B------:R-:W-:Y:S02]  /*4ab0*/  UISETP.NE.AND UP0, UPT, UR9, 0x7, UPT ;  /* 0x000000070900788c */ /* 0x000fe4000bf05270 */
[----:B------:R-:W-:Y:S02]  /*4ac0*/  UISETP.NE.AND UP1, UPT, UR10, 0x7, UPT ;  /* 0x000000070a00788c */ /* 0x000fe4000bf25270 */
[----:B------:R-:W-:Y:S02]  /*4ad0*/  USEL UR4, URZ, 0x1, UP0 ;  /* 0x000000013f047887 */ /* 0x000fe40008000000 */
[----:B------:R-:W-:-:S02]  /*4ae0*/  USEL UR9, UR9, URZ, UP0 ;  /* 0x0000003f09097287 */ /* 0x000fc40008000000 */
[----:B------:R-:W-:Y:S02]  /*4af0*/  USEL UR10, UR10, URZ, UP1 ;  /* 0x0000003f0a0a7287 */ /* 0x000fe40008800000 */
[----:B------:R-:W-:Y:S01]  /*4b00*/  LOP3.LUT R2, R2, UR4, RZ, 0x3c, !PT ;  /* 0x0000000402027c12 */ /* 0x000fe2000f8e3cff */
[----:B------:R-:W-:Y:S09]  /*4b10*/  @P1 BRA `(.L_x_25) ;  /* 0xffffffdc00941947 */ /* 0x000ff2000383ffff */
.L_x_18:
[----:B------:R-:W1:Y:S02]  /*4b20*/  LDC R2, c[0x0][0x28c] ;  /* 0x0000a300ff027b82 */ /* 0x000e640000000800 */
[----:B-1----:R-:W-:-:S13]  /*4b30*/  ISETP.GE.AND P1, PT, R2, 0x1, PT ;  /* 0x000000010200780c */ /* 0x002fda0003f26270 */
[----:B------:R-:W-:Y:S05]  /*4b40*/  @!P1 BRA `(.L_x_26) ;  /* 0x00000000004c9947 */ /* 0x000fea0003800000 */
[----:B------:R-:W-:Y:S05]  /*4b50*/  @!P0 BRA `(.L_x_27) ;  /* 0x0000000000048947 */ /* 0x000fea0003800000 */
[----:B------:R-:W-:Y:S01]  /*4b60*/  BPT.TRAP 0x1 ;  /* 0x000000040000795c */ /* 0x000fe20000300000 */
.L_x_27:
[----:B------:R-:W-:-:S04]  /*4b70*/  UISETP.LT.AND UP0, UPT, UR44, 0x1, UPT ;  /* 0x000000012c00788c */ /* 0x000fc8000bf01270 */
[----:B------:R-:W-:Y:S02]  /*4b80*/  USEL UR6, UR44, 0x1, UP0 ;  /* 0x000000012c067887 */ /* 0x000fe40008000000 */
[----:B------:R-:W-:Y:S02]  /*4b90*/  UISETP.GT.U32.AND UP0, UPT, UR40, 0x1, UPT ;  /* 0x000000012800788c */ /* 0x000fe4000bf04070 */
[----:B------:R-:W-:-:S04]  /*4ba0*/  UIADD3 UR6, UR39, UR44, -UR6 ;  /* 0x0000002c27067290 */ /* 0x000fc8000fffe806 */
[----:B------:R-:W-:Y:S01]  /*4bb0*/  UIMAD.WIDE.U32 UR4, UR6, 0x24924925, URZ ;  /* 0x24924925060478a5 */ /* 0x000fe2000f8e003f */
[----:B------:R-:W-:-:S03]  /*4bc0*/  PLOP3.LUT P0, PT, PT, PT, UP0, 0x80, 0x0 ;  /* 0x000000000000781c */ /* 0x000fc60003f0f008 */
[----:B------:R-:W-:-:S04]  /*4bd0*/  UIADD3 UR4, UR6, -UR5, URZ ;  /* 0x8000000506047290 */ /* 0x000fc8000fffe03f */
[----:B------:R-:W-:-:S04]  /*4be0*/  ULEA.HI UR4, UR4, UR5, URZ, 0x1f ;  /* 0x0000000504047291 */ /* 0x000fc8000f8ff83f */
[----:B------:R-:W-:-:S04]  /*4bf0*/  USHF.R.U32.HI UR4, URZ, 0x2, UR4 ;  /* 0x000000023f047899 */ /* 0x000fc80008011604 */
[----:B------:R-:W-:-:S06]  /*4c00*/  UIMAD UR4, UR4, -0x7, UR6 ;  /* 0xfffffff9040478a4 */ /* 0x000fcc000f8e0206 */
[----:B------:R-:W-:-:S04]  /*4c10*/  IMAD.U32 R2, RZ, RZ, UR4 ;  /* 0x00000004ff027e24 */ /* 0x000fc8000f8e00ff */
[----:B------:R-:W-:-:S05]  /*4c20*/  IMAD R0, R2, 0x8, R0 ;  /* 0x0000000802007824 */ /* 0x000fca00078e0200 */
[----:B------:R-:W-:-:S04]  /*4c30*/  IADD3 R0, R0, 0x38, RZ ;  /* 0x0000003800007810 */ /* 0x000fc80007ffe0ff */
[----:B------:R-:W-:-:S04]  /*4c40*/  PRMT R0, RZ, 0x654, R0 ;  /* 0x00000654ff007816 */ /* 0x000fc80000000000 */
[----:B------:R1:W-:Y:S01]  /*4c50*/  SYNCS.ARRIVE.TRANS64.RED.A1T0 RZ, [R0+URZ], RZ ;  /* 0x000000ff00ff79a7 */ /* 0x0003e2000810043f */
[----:B------:R-:W-:Y:S05]  /*4c60*/  @P0 BRA `(.L_x_26) ;  /* 0x0000000000040947 */ /* 0x000fea0003800000 */
[----:B------:R-:W-:Y:S01]  /*4c70*/  BPT.TRAP 0x1 ;  /* 0x000000040000795c */ /* 0x000fe20000300000 */
.L_x_26:
[----:B------:R-:W2:Y:S01]  /*4c80*/  S2R R6, SR_TID.X ;  /* 0x0000000000067919 */ /* 0x000ea20000002100 */
[----:B------:R-:W-:Y:S01]  /*4c90*/  IMAD.MOV.U32 R13, RZ, RZ, 0x6540 ;  /* 0x00006540ff0d7424 */ /* 0x000fe200078e00ff */
[----:B------:R-:W-:Y:S02]  /*4ca0*/  UIMAD.WIDE UR8, UR41, 0x100, URZ ;  /* 0x00000100290878a5 */ /* 0x000fe4000f8e023f */
[----:B------:R-:W-:Y:S01]  /*4cb0*/  USHF.R.S32.HI UR10, URZ, 0x1f, UR43 ;  /* 0x0000001f3f0a7899 */ /* 0x000fe2000801142b */
[----:B------:R-:W-:Y:S01]  /*4cc0*/  ULDC.64 UR6, c[0x0][0x5d0] ;  /* 0x0001740000067ab9 */ /* 0x000fe20000000a00 */
[----:B------:R-:W-:Y:S02]  /*4cd0*/  USHF.L.U32 UR41, UR41, 0x8, URZ ;  /* 0x0000000829297899 */ /* 0x000fe4000800063f */
[----:B------:R-:W-:Y:S02]  /*4ce0*/  UIMAD UR4, UR10, UR6, URZ ;  /* 0x000000060a0472a4 */ /* 0x000fe4000f8e023f */
[----:B------:R-:W-:-:S02]  /*4cf0*/  UIADD3 UR39, UR44, UR39, URZ ;  /* 0x000000272c277290 */ /* 0x000fc4000fffe03f */
[----:B------:R-:W-:Y:S02]  /*4d00*/  UIMAD UR4, UR43, UR7, UR4 ;  /* 0x000000072b0472a4 */ /* 0x000fe4000f8e0204 */
[----:B------:R-:W-:Y:S01]  /*4d10*/  UISETP.GT.U32.AND UP0, UPT, UR39, 0x6, UPT ;  /* 0x000000062700788c */ /* 0x000fe2000bf04070 */
[----:B------:R-:W-:Y:S01]  /*4d20*/  ULDC UR7, c[0x0][0x284] ;  /* 0x0000a10000077ab9 */ /* 0x000fe20000000800 */
[----:B------:R-:W-:Y:S01]  /*4d30*/  UISETP.GE.U32.AND UP1, UPT, UR44, 0x7, UPT ;  /* 0x000000072c00788c */ /* 0x000fe2000bf26070 */
[----:B------:R-:W-:Y:S01]  /*4d40*/  IMAD.U32 R19, RZ, RZ, UR7 ;  /* 0x00000007ff137e24 */ /* 0x000fe2000f8e00ff */
[----:B------:R-:W-:Y:S01]  /*4d50*/  UISETP.LT.U32.AND UP0, UPT, UR44, 0x7, UP0 ;  /* 0x000000072c00788c */ /* 0x000fe20008701070 */
[--C-:B--2---:R-:W-:Y:S01]  /*4d60*/  SHF.R.U32.HI R2, RZ, 0x7, R6.reuse ;  /* 0x00000007ff027819 */ /* 0x104fe20000011606 */
[----:B------:R-:W-:Y:S01]  /*4d70*/  IMAD.SHL.U32 R12, R6, 0x2, RZ ;  /* 0x00000002060c7824 */ /* 0x000fe200078e00ff */
[----:B------:R-:W-:Y:S02]  /*4d80*/  SHF.R.U32.HI R3, RZ, 0x2, R6 ;  /* 0x00000002ff037819 */ /* 0x000fe40000011606 */
[----:B------:R-:W-:-:S02]  /*4d90*/  LOP3.LUT R2, R2, 0x1, RZ, 0xc0, !PT ;  /* 0x0000000102027812 */ /* 0x000fc400078ec0ff */
[----:B0-----:R-:W-:Y:S02]  /*4da0*/  LOP3.LUT R4, R6, 0x60, RZ, 0xc0, !PT ;  /* 0x0000006006047812 */ /* 0x001fe400078ec0ff */
[----:B------:R-:W-:Y:S01]  /*4db0*/  LOP3.LUT R3, R3, 0x7, RZ, 0xc0, !PT ;  /* 0x0000000703037812 */ /* 0x000fe200078ec0ff */
[----:B------:R-:W-:Y:S01]  /*4dc0*/  IMAD.SHL.U32 R158, R2, 0x40, RZ ;  /* 0x00000040029e7824 */ /* 0x000fe200078e00ff */
[----:B------:R-:W-:Y:S02]  /*4dd0*/  LOP3.LUT R12, R12, 0x6, RZ, 0xc0, !PT ;  /* 0x000000060c0c7812 */ /* 0x000fe400078ec0ff */
[----:B------:R-:W-:Y:S02]  /*4de0*/  SHF.R.U32.HI R4, RZ, 0x1, R4 ;  /* 0x00000001ff047819 */ /* 0x000fe40000011604 */
[--C-:B------:R-:W-:Y:S02]  /*4df0*/  LOP3.LUT R158, R158, 0x40, R3.reuse, 0xe2, !PT ;  /* 0x000000409e9e7812 */ /* 0x100fe400078ee203 */
[----:B------:R-:W-:Y:S01]  /*4e00*/  PRMT R12, R12, R13, UR42 ;  /* 0x0000002a0c0c7e16 */ /* 0x000fe2000800000d */
[----:B------:R-:W-:Y:S01]  /*4e10*/  USHF.L.U32 UR42, UR42, 0x8, URZ ;  /* 0x000000082a2a7899 */ /* 0x000fe2000800063f */
[----:B-1----:R-:W-:Y:S01]  /*4e20*/  IADD3 R0, RZ, -R4, -R3 ;  /* 0x80000004ff007210 */ /* 0x002fe20007ffe803 */
[----:B------:R-:W-:Y:S01]  /*4e30*/  IMAD.MOV.U32 R3, RZ, RZ, -0x2 ;  /* 0xfffffffeff037424 */ /* 0x000fe200078e00ff */
[----:B------:R-:W-:-:S02]  /*4e40*/  LOP3.LUT R158, R158, UR8, R4, 0xfe, !PT ;  /* 0x000000089e9e7c12 */ /* 0x000fc4000f8efe04 */
[----:B------:R-:W-:Y:S01]  /*4e50*/  SHF.R.S32.HI R13, RZ, 0x1f, R12 ;  /* 0x0000001fff0d7819 */ /* 0x000fe2000001140c */
[----:B------:R-:W-:Y:S01]  /*4e60*/  IMAD R0, R2, -0x40, R0 ;  /* 0xffffffc002007824 */ /* 0x000fe200078e0200 */
[----:B------:R-:W-:Y:S01]  /*4e70*/  MOV R4, UR6 ;  /* 0x0000000600047c02 */ /* 0x000fe20008000f00 */
[----:B------:R-:W-:Y:S02]  /*4e80*/  ULDC UR6, c[0x0][0x288] ;  /* 0x0000a20000067ab9 */ /* 0x000fe40000000800 */
[----:B------:R-:W-:Y:S01]  /*4e90*/  UISETP.GE.AND UP2, UPT, UR42, UR6, UPT ;  /* 0x000000062a00728c */ /* 0x000fe2000bf46270 */
[----:B------:R-:W-:Y:S01]  /*4ea0*/  IADD3 R19, R19, -UR41, R0 ;  /* 0x8000002913137c10 */ /* 0x000fe2000fffe000 */
[----:B------:R-:W-:Y:S01]  /*4eb0*/  IMAD.WIDE.U32 R4, R4, UR43, R12 ;  /* 0x0000002b04047c25 */ /* 0x000fe2000f8e000c */
[----:B------:R-:W-:Y:S01]  /*4ec0*/  LOP3.LUT R0, R6, 0x3, RZ, 0xc0, !PT ;  /* 0x0000000306007812 */ /* 0x000fe200078ec0ff */
[----:B------:R-:W-:Y:S02]  /*4ed0*/  UISETP.GE.OR UP2, UPT, UR41, UR7, UP2 ;  /* 0x000000072900728c */ /* 0x000fe40009746670 */
[----:B------:R-:W-:Y:S01]  /*4ee0*/  VIADD R5, R5, UR4 ;  /* 0x0000000405057c36 */ /* 0x000fe20008000000 */
[----:B------:R-:W-:Y:S01]  /*4ef0*/  UIMAD.WIDE.U32 UR4, UR39, 0x24924925, URZ ;  /* 0x24924925270478a5 */ /* 0x000fe2000f8e003f */
[----:B------:R-:W-:Y:S01]  /*4f00*/  IMAD R0, R0, R3, UR6 ;  /* 0x0000000600007e24 */ /* 0x000fe2000f8e0203 */
[----:B------:R-:W-:Y:S01]  /*4f10*/  USEL UR6, URZ, 0x1, !UP0 ;  /* 0x000000013f067887 */ /* 0x000fe2000c000000 */
[----:B------:R-:W-:Y:S01]  /*4f20*/  PLOP3.LUT P0, PT, PT, PT, UP2, 0x80, 0x0 ;  /* 0x000000000000781c */ /* 0x000fe20003f0f028 */
[----:B------:R-:W-:-:S02]  /*4f30*/  UIADD3 UR4, UR39, -UR5, URZ ;  /* 0x8000000527047290 */ /* 0x000fc4000fffe03f */
[----:B------:R-:W-:Y:S01]  /*4f40*/  ULOP3.LUT UR38, UR38, UR6, URZ, 0x3c, !UPT ;  /* 0x0000000626267292 */ /* 0x000fe2000f8e3c3f */
[----:B------:R-:W-:Y:S01]  /*4f50*/  IADD3 R0, R0, -UR42, RZ ;  /* 0x8000002a00007c10 */ /* 0x000fe2000fffe0ff */
[----:B------:R-:W-:Y:S01]  /*4f60*/  ULEA.HI UR4, UR4, UR5, URZ, 0x1f ;  /* 0x0000000504047291 */ /* 0x000fe2000f8ff83f */
[----:B------:R-:W-:-:S03]  /*4f70*/  UMOV UR41, 0xffffffff ;  /* 0xffffffff00297882 */ /* 0x000fc60000000000 */
[----:B------:R-:W-:-:S04]  /*4f80*/  USHF.R.U32.HI UR4, URZ, 0x2, UR4 ;  /* 0x000000023f047899 */ /* 0x000fc80008011604 */
[----:B------:R-:W-:Y:S02]  /*4f90*/  @UP1 ULOP3.LUT UR38, UR38, 0x1, UR4, 0x78, !UPT ;  /* 0x0000000126261892 */ /* 0x000fe4000f8e7804 */
[----:B------:R-:W-:Y:S01]  /*4fa0*/  UIMAD UR39, UR4, -0x7, UR39 ;  /* 0xfffffff9042778a4 */ /* 0x000fe2000f8e0227 */
[----:B------:R-:W-:Y:S11]  /*4fb0*/  @P0 BRA `(.L_x_28) ;  /* 0x000000d000f80947 */ /* 0x000ff60003800000 */
[----:B------:R-:W0:Y:S01]  /*4fc0*/  LDC.64 R2, c[0x0][0x5c8] ;  /* 0x00017200ff027b82 */ /* 0x000e220000000a00 */
[----:B------:R-:W-:Y:S01]  /*4fd0*/  ULDC.64 UR4, c[0x0][0x5c0] ;  /* 0x0001700000047ab9 */ /* 0x000fe20000000a00 */
[----:B------:R-:W-:Y:S01]  /*4fe0*/  BSSY B0, `(.L_x_28) ;  /* 0x0000d3b000007945 */ /* 0x000fe20003800000 */
[C---:B0-----:R-:W-:Y:S01]  /*4ff0*/  IMAD R6, R2.reuse, UR9, RZ ;  /* 0x0000000902067c24 */ /* 0x041fe2000f8e02ff */
[----:B------:R-:W-:Y:S01]  /*5000*/  SHF.L.U64.HI R9, R2, 0x3, R3 ;  /* 0x0000000302097819 */ /* 0x000fe20000010203 */
[----:B------:R-:W-:-:S04]  /*5010*/  IMAD.WIDE.U32 R4, R158, R2, R4 ;  /* 0x000000029e047225 */ /* 0x000fc800078e0004 */
[----:B------:R-:W-:Y:S01]  /*5020*/  IMAD R6, R158, R3, R6 ;  /* 0x000000039e067224 */ /* 0x000fe200078e0206 */
[----:B------:R-:W-:Y:S01]  /*5030*/  IADD3 R4, P0, R4, UR4, RZ ;  /* 0x0000000404047c10 */ /* 0x000fe2000ff1e0ff */
[----:B------:R-:W-:Y:S02]  /*5040*/  IMAD.SHL.U32 R8, R2, 0x8, RZ ;  /* 0x0000000802087824 */ /* 0x000fe400078e00ff */
[----:B------:R-:W-:-:S03]  /*5050*/  IMAD.IADD R6, R5, 0x1, R6 ;  /* 0x0000000105067824 */ /* 0x000fc600078e0206 */
[-C--:B------:R-:W-:Y:S02]  /*5060*/  IADD3 R10, P1, R8, R4.reuse, RZ ;  /* 0x00000004080a7210 */ /* 0x080fe40007f3e0ff */
[----:B------:R-:W-:Y:S02]  /*5070*/  IADD3.X R5, R6, UR5, RZ, P0, !PT ;  /* 0x0000000506057c10 */ /* 0x000fe400087fe4ff */
[----:B------:R-:W-:-:S03]  /*5080*/  LEA R6, P0, R2, R4, 0x7 ;  /* 0x0000000402067211 */ /* 0x000fc600078038ff */
[----:B------:R-:W-:Y:S01]  /*5090*/  IMAD.X R11, R9, 0x1, R5, P1 ;  /* 0x00000001090b7824 */ /* 0x000fe200008e0605 */
[----:B------:R-:W-:Y:S02]  /*50a0*/  LEA.HI.X R7, R2, R5, R3, 0x7, P0 ;  /* 0x0000000502077211 */ /* 0x000fe400000f3c03 */
[----:B-----5:R-:W-:Y:S02]  /*50b0*/  ISETP.NE.AND P0, PT, R18, RZ, PT ;  /* 0x000000ff1200720c */ /* 0x020fe40003f05270 */
[----:B------:R-:W-:-:S04]  /*50c0*/  IADD3 R8, P2, R8, R6, RZ ;  /* 0x0000000608087210 */ /* 0x000fc80007f5e0ff */
[----:B------:R-:W-:-:S07]  /*50d0*/  IADD3.X R9, R9, R7, RZ, P2, !PT ;  /* 0x0000000709097210 */ /* 0x000fce00017fe4ff */
[----:B------:R-:W-:Y:S05]  /*50e0*/  @!P0 BRA `(.L_x_29) ;  /* 0x0000009800988947 */ /* 0x000fea0003800000 */
[----:B------:R-:W0:Y:S01]  /*50f0*/  LDC.64 R20, c[0x0][0x5b0] ;  /* 0x00016c00ff147b82 */ /* 0x000e220000000a00 */
[----:B------:R-:W-:Y:S01]  /*5100*/  ULDC.64 UR6, c[0x0][0x5b8] ;  /* 0x00016e0000067ab9 */ /* 0x000fe20000000a00 */
[----:B------:R-:W-:Y:S01]  /*5110*/  ISETP.GE.AND P1, PT, R19, 0x1, PT ;  /* 0x000000011300780c */ /* 0x000fe20003f26270 */
[----:B------:R-:W-:Y:S02]  /*5120*/  UIMAD UR4, UR10, UR6, URZ ;  /* 0x000000060a0472a4 */ /* 0x000fe4000f8e023f */
[----:B------:R-:W-:Y:S01]  /*5130*/  IMAD.U32 R154, RZ, RZ, UR6 ;  /* 0x00000006ff9a7e24 */ /* 0x000fe2000f8e00ff */
[----:B------:R-:W-:Y:S01]  /*5140*/  BSSY B1, `(.L_x_30) ;  /* 0x000000e000017945 */ /* 0x000fe20003800000 */
[----:B------:R-:W-:Y:S01]  /*5150*/  ISETP.LT.OR P2, PT, R0, 0x1, !P1 ;  /* 0x000000010000780c */ /* 0x000fe20004f41670 */
[----:B------:R-:W-:Y:S01]  /*5160*/  UIMAD UR4, UR43, UR7, UR4 ;  /* 0x000000072b0472a4 */ /* 0x000fe2000f8e0204 */
[----:B------:R-:W1:Y:S01]  /*5170*/  LDC.64 R22, c[0x0][0x5a8] ;  /* 0x00016a00ff167b82 */ /* 0x000e620000000a00 */
[----:B------:R-:W-:-:S04]  /*5180*/  IMAD.WIDE.U32 R154, R154, UR43, R12 ;  /* 0x0000002b9a9a7c25 */ /* 0x000fc8000f8e000c */
[----:B------:R-:W-:Y:S02]  /*5190*/  VIADD R153, R155, UR4 ;  /* 0x000000049b997c36 */ /* 0x000fe40008000000 */
[----:B------:R-:W-:Y:S02]  /*51a0*/  IMAD.MOV.U32 R152, RZ, RZ, R154 ;  /* 0x000000ffff987224 */ /* 0x000fe400078e009a */
[----:B0-----:R-:W-:Y:S02]  /*51b0*/  IMAD R159, R20, UR9, RZ ;  /* 0x00000009149f7c24 */ /* 0x001fe4000f8e02ff */
[----:B------:R-:W-:-:S04]  /*51c0*/  IMAD.WIDE.U32 R2, R158, R20, R152 ;  /* 0x000000149e027225 */ /* 0x000fc800078e0098 */
[----:B------:R-:W-:Y:S01]  /*51d0*/  IMAD R159, R158, R21, R159 ;  /* 0x000000159e9f7224 */ /* 0x000fe200078e029f */
[----:B-1----:R-:W-:-:S04]  /*51e0*/  IADD3 R14, P0, R2, R22, RZ ;  /* 0x00000016020e7210 */ /* 0x002fc80007f1e0ff */
[----:B------:R-:W-:Y:S01]  /*51f0*/  IADD3.X R15, R23, R3, R159, P0, !PT ;  /* 0x00000003170f7210 */ /* 0x000fe200007fe49f */
[----:B------:R-:W-:Y:S08]  /*5200*/  @P2 BRA `(.L_x_31) ;  /* 0x0000000000042947 */ /* 0x000ff00003800000 */
[----:B------:R0:W5:Y:S02]  /*5210*/  LDG.E.U8 R16, desc[UR36][R14.64] ;  /* 0x000000240e107981 */ /* 0x000164000c1e1100 */
.L_x_31:
[----:B------:R-:W-:Y:S05]  /*5220*/  BSYNC B1 ;  /* 0x0000000000017941 */ /* 0x000fea0003800000 */
.L_x_30:
[----:B------:R-:W2:Y:S01]  /*5230*/  LDL.LU R3, [R1] ;  /* 0x0000000001037983 */ /* 0x000ea20000300800 */
[----:B-----5:R-:W-:Y:S01]  /*5240*/  LOP3.LUT R2, R16, 0xffff, RZ, 0xc0, !PT ;  /* 0x0000ffff10027812 */ /* 0x020fe200078ec0ff */
[----:B------:R-:W-:Y:S01]  /*5250*/  BSSY B1, `(.L_x_32) ;  /* 0x000000a000017945 */ /* 0x000fe20003800000 */
[----:B------:R-:W-:Y:S02]  /*5260*/  ISETP.LT.OR P0, PT, R0, 0x2, !P1 ;  /* 0x000000020000780c */ /* 0x000fe40004f01670 */
[----:B------:R-:W-:-:S05]  /*5270*/  PRMT R2, R2, 0x8880, RZ ;  /* 0x0000888002027816 */ /* 0x000fca00000000ff */
[----:B------:R-:W-:-:S04]  /*5280*/  IMAD R2, R2, R18, RZ ;  /* 0x0000001202027224 */ /* 0x000fc800078e02ff */
[----:B--2---:R-:W-:-:S05]  /*5290*/  @!P2 IMAD R3, R3, R17, R2 ;  /* 0x000000110303a224 */ /* 0x004fca00078e0202 */
[----:B------:R1:W-:Y:S01]  /*52a0*/  @!P2 STG.E.U8 desc[UR36][R4.64], R3 ;  /* 0x000000030400a986 */ /* 0x0003e2000c101124 */
[----:B------:R-:W-:Y:S05]  /*52b0*/  @P0 BRA `(.L_x_33) ;  /* 0x00000000000c0947 */ /* 0x000fea0003800000 */
[----:B------:R-:W2:Y:S02]  /*52c0*/  LDG.E.U8 R16, desc[UR36][R14.64+0x1] ;  /* 0x000001240e107981 */ /* 0x000ea4000c1e1100 */
[----:B--2---:R-:W-:-:S05]  /*52d0*/  PRMT R2, R16, 0x8880, RZ ;  /* 0x0000888010027816 */ /* 0x004fca00000000ff */
[----:B------:R-:W-:-:S07]  /*52e0*/  IMAD R2, R2, R18, RZ ;  /* 0x0000001202027224 */ /* 0x000fce00078e02ff */
.L_x_33:
[----:B------:R-:W-:Y:S05]  /*52f0*/  BSYNC B1 ;  /* 0x0000000000017941 */ /* 0x000fea0003800000 */
.L_x_32:
[----:B-1----:R-:W2:Y:S01]  /*5300*/  LDL.LU R3, [R1+0x4] ;  /* 0x0000040001037983 */ /* 0x002ea20000300800 */
[C---:B------:R-:W-:Y:S01]  /*5310*/  SHF.L.U64.HI R157, R20.reuse, 0x3, R21 ;  /* 0x00000003149d7819 */ /* 0x040fe20000010215 */
[----:B------:R-:W-:Y:S01]  /*5320*/  BSSY B1, `(.L_x_34) ;  /* 0x000000e000017945 */ /* 0x000fe20003800000 */
[----:B------:R-:W-:-:S05]  /*5330*/  SHF.L.U32 R156, R20, 0x3, RZ ;  /* 0x00000003149c7819 */ /* 0x000fca00000006ff */
[----:B------:R-:W-:-:S04]  /*5340*/  IMAD.WIDE.U32 R12, R158, R20, R156 ;  /* 0x000000149e0c7225 */ /* 0x000fc800078e009c */
[----:B------:R-:W-:Y:S01]  /*5350*/  IMAD.IADD R159, R159, 0x1, R13 ;  /* 0x000000019f9f7824 */ /* 0x000fe200078e020d */
[----:B------:R-:W-:-:S04]  /*5360*/  IADD3 R12, P2, P3, R154, R22, R12 ;  /* 0x000000169a0c7210 */ /* 0x000fc80007b5e00c */
[----:B------:R-:W-:Y:S01]  /*5370*/  IADD3.X R13, R153, R23, R159, P2, P3 ;  /* 0x00000017990d7210 */ /* 0x000fe200017e649f */
[----:B--2---:R-:W-:-:S05]  /*5380*/  @!P0 IMAD R3, R3, R17, R2 ;  /* 0x0000001103038224 */ /* 0x004fca00078e0202 */
[----:B------:R1:W-:Y:S01]  /*5390*/  @!P0 STG.E.U8 desc[UR36][R4.64+0x1], R3 ;  /* 0x0000010304008986 */ /* 0x0003e2000c101124 */
[----:B------:R-:W-:-:S04]  /*53a0*/  ISETP.GE.AND P0, PT, R19, 0x9, PT ;  /* 0x000000091300780c */ /* 0x000fc80003f06270 */
[----:B------:R-:W-:-:S13]  /*53b0*/  ISETP.LT.OR P4, PT, R0, 0x1, !P0 ;  /* 0x000000010000780c */ /* 0x000fda0004781670 */
[----:B-1----:R-:W-:Y:S05]  /*53c0*/  @P4 BRA `(.L_x_35) ;  /* 0x00000000000c4947 */ /* 0x002fea0003800000 */
[----:B------:R-:W2:Y:S02]  /*53d0*/  LDG.E.U8 R16, desc[UR36][R12.64] ;  /* 0x000000240c107981 */ /* 0x000ea4000c1e1100 */
[----:B--2---:R-:W-:-:S05]  /*53e0*/  PRMT R2, R16, 0x8880, RZ ;  /* 0x0000888010027816 */ /* 0x004fca00000000ff */
[----:B------:R-:W-:-:S07]  /*53f0*/  IMAD R2, R2, R18, RZ ;  /* 0x0000001202027224 */ /* 0x000fce00078e02ff */
.L_x_35:
[----:B------:R-:W-:Y:S05]  /*5400*/  BSYNC B1 ;  /* 0x0000000000017941 */ /* 0x000fea0003800000 */
.L_x_34:
[----:B------:R-:W2:Y:S01]  /*5410*/  LDL.LU R3, [R1+0x8] ;  /* 0x0000080001037983 */ /* 0x000ea20000300800 */
[----:B------:R-:W-:Y:S01]  /*5420*/  ISETP.LT.OR P2, PT, R0, 0x2, !P0 ;  /* 0x000000020000780c */ /* 0x000fe20004741670 */
[----:B------:R-:W-:Y:S01]  /*5430*/  BSSY B1, `(.L_x_36) ;  /* 0x0000007000017945 */ /* 0x000fe20003800000 */
[----:B--2---:R-:W-:-:S05]  /*5440*/  @!P4 IMAD R3, R3, R17, R2 ;  /* 0x000000110303c224 */ /* 0x004fca00078e0202 */
[----:B------:R1:W-:Y:S06]  /*5450*/  @!P4 STG.E.U8 desc[UR36][R10.64], R3 ;  /* 0x000000030a00c986 */ /* 0x0003ec000c101124 */
[----:B------:R-:W-:Y:S05]  /*5460*/  @P2 BRA `(.L_x_37) ;  /* 0x00000000000c2947 */ /* 0x000fea0003800000 */
[----:B------:R-:W2:Y:S02]  /*5470*/  LDG.E.U8 R16, desc[UR36][R12.64+0x1] ;  /* 0x000001240c107981 */ /* 0x000ea4000c1e1100 */
[----:B--2---:R-:W-:-:S05]  /*5480*/  PRMT R2, R16, 0x8880, RZ ;  /* 0x0000888010027816 */ /* 0x004fca00000000ff */
[----:B------:R-:W-:-:S07]  /*5490*/  IMAD R2, R2, R18, RZ ;  /* 0x0000001202027224 */ /* 0x000fce00078e02ff */
.L_x_37:
[----:B------:R-:W-:Y:S05]  /*54a0*/  BSYNC B1 ;  /* 0x0000000000017941 */ /* 0x000fea0003800000 */
.L_x_36:
[----:B-1----:R-:W2:Y:S01]  /*54b0*/  LDL.LU R3, [R1+0xc] ;  /* 0x00000c0001037983 */ /* 0x002ea20000300800 */
[----:B------:R-:W-:Y:S01]  /*54c0*/  BSSY B1, `(.L_x_38) ;  /* 0x0000009000017945 */ /* 0x000fe20003800000 */
[----:B------:R-:W-:Y:S01]  /*54d0*/  ISETP.LT.OR P3, PT, R0, 0xa, !P1 ;  /* 0x0000000a0000780c */ /* 0x000fe20004f61670 */
[----:B--2---:R-:W-:-:S05]  /*54e0*/  @!P2 IMAD R3, R3, R17, R2 ;  /* 0x000000110303a224 */ /* 0x004fca00078e0202 */
[----:B------:R1:W-:Y:S01]  /*54f0*/  @!P2 STG.E.U8 desc[UR36][R10.64+0x1], R3 ;  /* 0x000001030a00a986 */ /* 0x0003e2000c101124 */
[----:B------:R-:W-:-:S13]  /*5500*/  ISETP.LT.OR P2, PT, R0, 0x9, !P1 ;  /* 0x000000090000780c */ /* 0x000fda0004f41670 */
[----:B-1----:R-:W-:Y:S05]  /*5510*/  @P2 BRA `(.L_x_39) ;  /* 0x00000000000c2947 */ /* 0x002fea0003800000 */
[----:B------:R-:W2:Y:S02]  /*5520*/  LDG.E.U8 R16, desc[UR36][R14.64+0x8] ;  /* 0x000008240e107981 */ /* 0x000ea4000c1e1100 */
[----:B--2---:R-:W-:-:S05]  /*5530*/  PRMT R2, R16, 0x8880, RZ ;  /* 0x0000888010027816 */ /* 0x004fca00000000ff */
[----:B------:R-:W-:-:S07]  /*5540*/  IMAD R2, R2, R18, RZ ;  /* 0x0000001202027224 */ /* 0x000fce00078e02ff */
.L_x_39:
[----:B------:R-:W-:Y:S05]  /*5550*/  BSYNC B1 ;  /* 0x0000000000017941 */ /* 0x000fea0003800000 */
.L_x_38:
[----:B------:R-:W2:Y:S01]  /*5560*/  LDL.LU R3, [R1+0x10] ;  /* 0x0000100001037983 */ /* 0x000ea20000300800 */
[----:B------:R-:W-:Y:S01]  /*5570*/  BSSY B1, `(.L_x_40) ;  /* 0x0000007000017945 */ /* 0x000fe20003800000 */
[----:B--2---:R-:W-:-:S05]  /*5580*/  @!P2 IMAD R3, R3, R17, R2 ;  /* 0x000000110303a224 */ /* 0x004fca00078e0202 */
[----:B------:R1:W-:Y:S01]  /*5590*/  @!P2 STG.E.U8 desc[UR36][R4.64+0x8], R3 ;  /* 0x000008030400a986 */ /* 0x0003e2000c101124 */
[----:B------:R-:W-:Y:S05]  /*55a0*/  @P3 BRA `(.L_x_41) ;  /* 0x00000000000c3947 */ /* 0x000fea0003800000 */
[----:B------:R-:W2:Y:S02]  /*55b0*/  LDG.E.U8 R16, desc[UR36][R14.64+0x9] ;  /* 0x000009240e107981 */ /* 0x000ea4000c1e1100 */
[----:B--2---:R-:W-:-:S05]  /*55c0*/  PRMT R2, R16, 0x8880, RZ ;  /* 0x0000888010027816 */ /* 0x004fca00000000ff */
[----:B------:R-:W-:-:S07]  /*55d0*/  IMAD R2, R2, R18, RZ ;  /* 0x0000001202027224 */ /* 0x000fce00078e02ff */
.L_x_41:
[----:B------:R-:W-:Y:S05]  /*55e0*/  BSYNC B1 ;  /* 0x0000000000017941 */ /* 0x000fea0003800000 */
.L_x_40:
[----:B-1----:R-:W2:Y:S01]  /*55f0*/  LDL.LU R3, [R1+0x14] ;  /* 0x0000140001037983 */ /* 0x002ea20000300800 */
[C---:B------:R-:W-:Y:S01]  /*5600*/  ISETP.LT.OR P2, PT, R0.reuse, 0x9, !P0 ;  /* 0x000000090000780c */ /* 0x040fe20004741670 */
[----:B------:R-:W-:Y:S01]  /*5610*/  BSSY B1, `(.L_x_42) ;  /* 0x000000b000017945 */ /* 0x000fe20003800000 */
[C---:B------:R-:W-:Y:S02]  /*5620*/  ISETP.LT.OR P4, PT, R0.reuse, 0x11, !P1 ;  /* 0x000000110000780c */ /* 0x040fe40004f81670 */
[C---:B------:R-:W-:Y:S02]  /*5630*/  ISETP.LT.OR P5, PT, R0.reuse, 0x12, !P1 ;  /* 0x000000120000780c */ /* 0x040fe40004fa1670 */
[----:B------:R-:W-:Y:S01]  /*5640*/  ISETP.LT.OR P6, PT, R0, 0x11, !P0 ;  /* 0x000000110000780c */ /* 0x000fe200047c1670 */
[----:B--2---:R-:W-:-:S05]  /*5650*/  @!P3 IMAD R3, R3, R17, R2 ;  /* 0x000000110303b224 */ /* 0x004fca00078e0202 */
[----:B------:R1:W-:Y:S01]  /*5660*/  @!P3 STG.E.U8 desc[UR36][R4.64+0x9], R3 ;  /* 0x000009030400b986 */ /* 0x0003e2000c101124 */
[----:B------:R-:W-:Y:S01]  /*5670*/  ISETP.LT.OR P3, PT, R0, 0xa, !P0 ;  /* 0x0000000a0000780c */ /* 0x000fe20004761670 */
[----:B------:R-:W-:-:S12]  /*5680*/  @P2 BRA `(.L_x_43) ;  /* 0x00000000000c2947 */ /* 0x000fd80003800000 */
[----:B------:R-:W2:Y:S02]  /*5690*/  LDG.E.U8 R16, desc[UR36][R12.64+0x8] ;  /* 0x000008240c107981 */ /* 0x000ea4000c1e1100 */
[----:B--2---:R-:W-:-:S05]  /*56a0*/  PRMT R2, R16, 0x8880, RZ ;  /* 0x0000888010027816 */ /* 0x004fca00000000ff */
[----:B------:R-:W-:-:S07]  /*56b0*/  IMAD R2, R2, R18, RZ ;  /* 0x0000001202027224 */ /* 0x000fce00078e02ff */
.L_x_43:
[----:B------:R-:W-:Y:S05]  /*56c0*/  BSYNC B1 ;  /* 0x0000000000017941 */ /* 0x000fea0003800000 */
.L_x_42:
[----:B-1----:R-:W2:Y:S01]  /*56d0*/  LDL.LU R3, [R1+0x18] ;  /* 0x0000180001037983 */ /* 0x002ea20000300800 */
[----:B------:R-:W-:Y:S01]  /*56e0*/  BSSY B1, `(.L_x_44) ;  /* 0x0000007000017945 */ /* 0x000fe20003800000 */
[----:B--2---:R-:W-:-:S05]  /*56f0*/  @!P2 IMAD R3, R3, R17, R2 ;  /* 0x000000110303a224 */ /* 0x004fca00078e0202 */
[----:B------:R1:W-:Y:S01]  /*5700*/  @!P2 STG.E.U8 desc[UR36][R10.64+0x8], R3 ;  /* 0x000008030a00a986 */ /* 0x0003e2000c101124 */
[----:B------:R-:W-:Y:S05]  /*5710*/  @P3 BRA `(.L_x_45) ;  /* 0x00000000000c3947 */ /* 0x000fea0003800000 */
[----:B------:R-:W2:Y:S02]  /*5720*/  LDG.E.U8 R16, desc[UR36][R12.64+0x9] ;  /* 0x000009240c107981 */ /* 0x000ea4000c1e1100 */
[----:B--2---:R-:W-:-:S05]  /*5730*/  PRMT R2, R16, 0x8880, RZ ;  /* 0x0000888010027816 */ /* 0x004fca00000000ff */
[----:B------:R-:W-:-:S07]  /*5740*/  IMAD R2, R2, R18, RZ ;  /* 0x0000001202027224 */ /* 0x000fce00078e02ff */
.L_x_45:
[----:B------:R-:W-:Y:S05]  /*5750*/  BSYNC B1 ;  /* 0x0000000000017941 */ /* 0x000fea0003800000 */
.L_x_44:
        /* <DEDUP_REMOVED lines=8> */
.L_x_47:
[----:B------:R-:W-:Y:S05]  /*57e0*/  BSYNC B1 ;  /* 0x0000000000017941 */ /* 0x000fea0003800000 */
.L_x_46:
        /* <DEDUP_REMOVED lines=8> */
.L_x_49:
[----:B------:R-:W-:Y:S05]  /*5870*/  BSYNC B1 ;  /* 0x0000000000017941 */ /* 0x000fea0003800000 */
.L_x_48:
        /* <DEDUP_REMOVED lines=8> */
.L_x_51:
[----:B------:R-:W-:Y:S05]  /*5900*/  BSYNC B1 ;  /* 0x0000000000017941 */ /* 0x000fea0003800000 */
.L_x_50:
        /* <DEDUP_REMOVED lines=13> */
.L_x_53:
[----:B------:R-:W-:Y:S05]  /*59e0*/  BSYNC B1 ;  /* 0x0000000000017941 */ /* 0x000fea0003800000 */
.L_x_52:
        /* <DEDUP_REMOVED lines=8> */
.L_x_55:
[----:B------:R-:W-:Y:S05]  /*5a70*/  BSYNC B1 ;  /* 0x0000000000017941 */ /* 0x000fea0003800000 */
.L_x_54:
        /* <DEDUP_REMOVED lines=8> */
.L_x_57:
[----:B------:R-:W-:Y:S05]  /*5b00*/  BSYNC B1 ;  /* 0x0000000000017941 */ /* 0x000fea0003800000 */
.L_x_56:
        /* <DEDUP_REMOVED lines=8> */
.L_x_59:
[----:B------:R-:W-:Y:S05]  /*5b90*/  BSYNC B1 ;  /* 0x0000000000017941 */ /* 0x000fea0003800000 */
.L_x_58:
        /* <DEDUP_REMOVED lines=8> */
.L_x_61:
[----:B------:R-:W-:Y:S05]  /*5c20*/  BSYNC B1 ;  /* 0x0000000000017941 */ /* 0x000fea0003800000 */
.L_x_60:
        /* <DEDUP_REMOVED lines=13> */
.L_x_63:
[----:B------:R-:W-:Y:S05]  /*5d00*/  BSYNC B1 ;  /* 0x0000000000017941 */ /* 0x000fea0003800000 */
.L_x_62:
        /* <DEDUP_REMOVED lines=8> */
.L_x_65:
[----:B------:R-:W-:Y:S05]  /*5d90*/  BSYNC B1 ;  /* 0x0000000000017941 */ /* 0x000fea0003800000 */
.L_x_64:
        /* <DEDUP_REMOVED lines=8> */
.L_x_67:
[----:B------:R-:W-:Y:S05]  /*5e20*/  BSYNC B1 ;  /* 0x0000000000017941 */ /* 0x000fea0003800000 */
.L_x_66:
        /* <DEDUP_REMOVED lines=8> */
.L_x_69:
[----:B------:R-:W-:Y:S05]  /*5eb0*/  BSYNC B1 ;  /* 0x0000000000017941 */ /* 0x000fea0003800000 */
.L_x_68:
        /* <DEDUP_REMOVED lines=8> */
.L_x_71:
[----:B------:R-:W-:Y:S05]  /*5f40*/  BSYNC B1 ;  /* 0x0000000000017941 */ /* 0x000fea0003800000 */
.L_x_70:
        /* <DEDUP_REMOVED lines=13> */
.L_x_73:
[----:B------:R-:W-:Y:S05]  /*6020*/  BSYNC B1 ;  /* 0x0000000000017941 */ /* 0x000fea0003800000 */
.L_x_72:
        /* <DEDUP_REMOVED lines=8> */
.L_x_75:
[----:B------:R-:W-:Y:S05]  /*60b0*/  BSYNC B1 ;  /* 0x0000000000017941 */ /* 0x000fea0003800000 */
.L_x_74:
        /* <DEDUP_REMOVED lines=8> */
.L_x_77:
[----:B------:R-:W-:Y:S05]  /*6140*/  BSYNC B1 ;  /* 0x0000000000017941 */ /* 0x000fea0003800000 */
.L_x_76:
        /* <DEDUP_REMOVED lines=8> */
.L_x_79:
[----:B------:R-:W-:Y:S05]  /*61d0*/  BSYNC B1 ;  /* 0x0000000000017941 */ /* 0x000fea0003800000 */
.L_x_78:
        /* <DEDUP_REMOVED lines=8> */
.L_x_81:
[----:B------:R-:W-:Y:S05]  /*6260*/  BSYNC B1 ;  /* 0x0000000000017941 */ /* 0x000fea0003800000 */
.L_x_80:
        /* <DEDUP_REMOVED lines=13> */
.L_x_83:
[----:B------:R-:W-:Y:S05]  /*6340*/  BSYNC B1 ;  /* 0x0000000000017941 */ /* 0x000fea0003800000 */
.L_x_82:
        /* <DEDUP_REMOVED lines=8> */
.L_x_85:
[----:B------:R-:W-:Y:S05]  /*63d0*/  BSYNC B1 ;  /* 0x0000000000017941 */ /* 0x000fea0003800000 */
.L_x_84:
        /* <DEDUP_REMOVED lines=8> */
.L_x_87:
[----:B------:R-:W-:Y:S05]  /*6460*/  BSYNC B1 ;  /* 0x0000000000017941 */ /* 0x000fea0003800000 */
.L_x_86:
        /* <DEDUP_REMOVED lines=8> */
.L_x_89:
[----:B------:R-:W-:Y:S05]  /*64f0*/  BSYNC B1 ;  /* 0x0000000000017941 */ /* 0x000fea0003800000 */
.L_x_88:
        /* <DEDUP_REMOVED lines=8> */
.L_x_91:
[----:B------:R-:W-:Y:S05]  /*6580*/  BSYNC B1 ;  /* 0x0000000000017941 */ /* 0x000fea0003800000 */
.L_x_90:
        /* <DEDUP_REMOVED lines=13> */
.L_x_93:
[----:B------:R-:W-:Y:S05]  /*6660*/  BSYNC B1 ;  /* 0x0000000000017941 */ /* 0x000fea0003800000 */
.L_x_92:
        /* <DEDUP_REMOVED lines=8> */
.L_x_95:
[----:B------:R-:W-:Y:S05]  /*66f0*/  BSYNC B1 ;  /* 0x0000000000017941 */ /* 0x000fea0003800000 */
.L_x_94:
        /* <DEDUP_REMOVED lines=8> */
.L_x_97:
[----:B------:R-:W-:Y:S05]  /*6780*/  BSYNC B1 ;  /* 0x0000000000017941 */ /* 0x000fea0003800000 */
.L_x_96:
        /* <DEDUP_REMOVED lines=8> */
.L_x_99:
[----:B------:R-:W-:Y:S05]  /*6810*/  BSYNC B1 ;  /* 0x0000000000017941 */ /* 0x000fea0003800000 */
.L_x_98:
        /* <DEDUP_REMOVED lines=8> */
.L_x_101:
[----:B------:R-:W-:Y:S05]  /*68a0*/  BSYNC B1 ;  /* 0x0000000000017941 */ /* 0x000fea0003800000 */
.L_x_100:
        /* <DEDUP_REMOVED lines=13> */
.L_x_103:
[----:B------:R-:W-:Y:S05]  /*6980*/  BSYNC B1 ;  /* 0x0000000000017941 */ /* 0x000fea0003800000 */
.L_x_102:
        /* <DEDUP_REMOVED lines=8> */
.L_x_105:
[----:B------:R-:W-:Y:S05]  /*6a10*/  BSYNC B1 ;  /* 0x0000000000017941 */ /* 0x000fea0003800000 */
.L_x_104:
        /* <DEDUP_REMOVED lines=8> */
.L_x_107:
[----:B------:R-:W-:Y:S05]  /*6aa0*/  BSYNC B1 ;  /* 0x0000000000017941 */ /* 0x000fea0003800000 */
.L_x_106:
        /* <DEDUP_REMOVED lines=8> */
.L_x_109:
[----:B------:R-:W-:Y:S05]  /*6b30*/  BSYNC B1 ;  /* 0x0000000000017941 */ /* 0x000fea0003800000 */
.L_x_108:
        /* <DEDUP_REMOVED lines=8> */
.L_x_111:
[----:B------:R-:W-:Y:S05]  /*6bc0*/  BSYNC B1 ;  /* 0x0000000000017941 */ /* 0x000fea0003800000 */
.L_x_110:
        /* <DEDUP_REMOVED lines=13> */
.L_x_113:
[----:B------:R-:W-:Y:S05]  /*6ca0*/  BSYNC B1 ;  /* 0x0000000000017941 */ /* 0x000fea0003800000 */
.L_x_112:
        /* <DEDUP_REMOVED lines=8> */
.L_x_115:
[----:B------:R-:W-:Y:S05]  /*6d30*/  BSYNC B1 ;  /* 0x0000000000017941 */ /* 0x000fea0003800000 */
.L_x_114:
        /* <DEDUP_REMOVED lines=8> */
.L_x_117:
[----:B------:R-:W-:Y:S05]  /*6dc0*/  BSYNC B1 ;  /* 0x0000000000017941 */ /* 0x000fea0003800000 */
.L_x_116:
        /* <DEDUP_REMOVED lines=8> */
.L_x_119:
[----:B------:R-:W-:Y:S05]  /*6e50*/  BSYNC B1 ;  /* 0x0000000000017941 */ /* 0x000fea0003800000 */
.L_x_118:
        /* <DEDUP_REMOVED lines=8> */
.L_x_121:
[----:B------:R-:W-:Y:S05]  /*6ee0*/  BSYNC B1 ;  /* 0x0000000000017941 */ /* 0x000fea0003800000 */
.L_x_120:
        /* <DEDUP_REMOVED lines=13> */
.L_x_123:
[----:B------:R-:W-:Y:S05]  /*6fc0*/  BSYNC B1 ;  /* 0x0000000000017941 */ /* 0x000fea0003800000 */
.L_x_122:
        /* <DEDUP_REMOVED lines=8> */
.L_x_125:
[----:B------:R-:W-:Y:S05]  /*7050*/  BSYNC B1 ;  /* 0x0000000000017941 */ /* 0x000fea0003800000 */
.L_x_124:
        /* <DEDUP_REMOVED lines=8> */
.L_x_127:
[----:B------:R-:W-:Y:S05]  /*70e0*/  BSYNC B1 ;  /* 0x0000000000017941 */ /* 0x000fea0003800000 */
.L_x_126:
        /* <DEDUP_REMOVED lines=8> */
.L_x_129:
[----:B------:R-:W-:Y:S05]  /*7170*/  BSYNC B1 ;  /* 0x0000000000017941 */ /* 0x000fea0003800000 */
.L_x_128:
        /* <DEDUP_REMOVED lines=8> */
.L_x_131:
[----:B------:R-:W-:Y:S05]  /*7200*/  BSYNC B1 ;  /* 0x0000000000017941 */ /* 0x000fea0003800000 */
.L_x_130:
        /* <DEDUP_REMOVED lines=10> */
[----:B------:R-:W1:Y:S02]  /*72b0*/  LDG.E.U8 R16, desc[UR36][R12.64+0x61] ;  /* 0x000061240c107981 */ /* 0x000e64000c1e1100 */
[----:B-1----:R-:W-:-:S05]  /*72c0*/  PRMT R3, R16, 0x8880, RZ ;  /* 0x0000888010037816 */ /* 0x002fca00000000ff */
[----:B------:R-:W-:-:S07]  /*72d0*/  IMAD R2, R3, R18, RZ ;  /* 0x0000001203027224 */ /* 0x000fce00078e02ff */
.L_x_133:
[----:B------:R-:W-:Y:S05]  /*72e0*/  BSYNC B1 ;  /* 0x0000000000017941 */ /* 0x000fea0003800000 */
.L_x_132:
[----:B-1----:R-:W2:Y:S01]  /*72f0*/  LDL.LU R3, [R1+0xcc] ;  /* 0x0000cc0001037983 */ /* 0x002ea20000300800 */
[----:B------:R-:W-:Y:S01]  /*7300*/  BSSY B1, `(.L_x_134) ;  /* 0x0000007000017945 */ /* 0x000fe20003800000 */
[----:B--2---:R-:W-:-:S05]  /*7310*/  @!P4 IMAD R3, R3, R17, R2 ;  /* 0x000000110303c224 */ /* 0x004fca00078e0202 */
[----:B------:R1:W-:Y:S01]  /*7320*/  @!P4 STG.E.U8 desc[UR36][R10.64+0x61], R3 ;  /* 0x000061030a00c986 */ /* 0x0003e2000c101124 */
[----:B------:R-:W-:Y:S05]  /*7330*/  @P3 BRA `(.L_x_135) ;  /* 0x00000000000c3947 */ /* 0x000fea0003800000 */
[----:B------:R-:W1:Y:S02]  /*7340*/  LDG.E.U8 R16, desc[UR36][R14.64+0x68] ;  /* 0x000068240e107981 */ /* 0x000e64000c1e1100 */
[----:B-1----:R-:W-:-:S05]  /*7350*/  PRMT R3, R16, 0x8880, RZ ;  /* 0x0000888010037816 */ /* 0x002fca00000000ff */
[----:B------:R-:W-:-:S07]  /*7360*/  IMAD R2, R3, R18, RZ ;  /* 0x0000001203027224 */ /* 0x000fce00078e02ff */
.L_x_135:
[----:B------:R-:W-:Y:S05]  /*7370*/  BSYNC B1 ;  /* 0x0000000000017941 */ /* 0x000fea0003800000 */
.L_x_134:
        /* <DEDUP_REMOVED lines=8> */
.L_x_137:
[----:B------:R-:W-:Y:S05]  /*7400*/  BSYNC B1 ;  /* 0x0000000000017941 */ /* 0x000fea0003800000 */
.L_x_136:
        /* <DEDUP_REMOVED lines=8> */
.L_x_139:
[----:B------:R-:W-:Y:S05]  /*7490*/  BSYNC B1 ;  /* 0x0000000000017941 */ /* 0x000fea0003800000 */
.L_x_138:
        /* <DEDUP_REMOVED lines=8> */
.L_x_141:
[----:B------:R-:W-:Y:S05]  /*7520*/  BSYNC B1 ;  /* 0x0000000000017941 */ /* 0x000fea0003800000 */
.L_x_140:
        /* <DEDUP_REMOVED lines=13> */
.L_x_143:
[----:B------:R-:W-:Y:S05]  /*7600*/  BSYNC B1 ;  /* 0x0000000000017941 */ /* 0x000fea0003800000 */
.L_x_142:
        /* <DEDUP_REMOVED lines=8> */
.L_x_145:
[----:B------:R-:W-:Y:S05]  /*7690*/  BSYNC B1 ;  /* 0x0000000000017941 */ /* 0x000fea0003800000 */
.L_x_144:
        /* <DEDUP_REMOVED lines=8> */
.L_x_147:
[----:B------:R-:W-:Y:S05]  /*7720*/  BSYNC B1 ;  /* 0x0000000000017941 */ /* 0x000fea0003800000 */
.L_x_146:
        /* <DEDUP_REMOVED lines=8> */
.L_x_149:
[----:B------:R-:W-:Y:S05]  /*77b0*/  BSYNC B1 ;  /* 0x0000000000017941 */ /* 0x000fea0003800000 */
.L_x_148:
        /* <DEDUP_REMOVED lines=8> */
.L_x_151:
[----:B------:R-:W-:Y:S05]  /*7840*/  BSYNC B1 ;  /* 0x0000000000017941 */ /* 0x000fea0003800000 */
.L_x_150:
        /* <DEDUP_REMOVED lines=13> */
.L_x_153:
[----:B------:R-:W-:Y:S05]  /*7920*/  BSYNC B1 ;  /* 0x0000000000017941 */ /* 0x000fea0003800000 */
.L_x_152:
        /* <DEDUP_REMOVED lines=8> */
.L_x_155:
[----:B------:R-:W-:Y:S05]  /*79b0*/  BSYNC B1 ;  /* 0x0000000000017941 */ /* 0x000fea0003800000 */
.L_x_154:
        /* <DEDUP_REMOVED lines=8> */
.L_x_157:
[----:B------:R-:W-:Y:S05]  /*7a40*/  BSYNC B1 ;  /* 0x0000000000017941 */ /* 0x000fea0003800000 */
.L_x_156:
        /* <DEDUP_REMOVED lines=8> */
.L_x_159:
[----:B------:R-:W-:Y:S05]  /*7ad0*/  BSYNC B1 ;  /* 0x0000000000017941 */ /* 0x000fea0003800000 */
.L_x_158:
        /* <DEDUP_REMOVED lines=8> */
.L_x_161:
[----:B------:R-:W-:Y:S05]  /*7b60*/  BSYNC B1 ;  /* 0x0000000000017941 */ /* 0x000fea0003800000 */
.L_x_160:
        /* <DEDUP_REMOVED lines=13> */
.L_x_163:
[----:B------:R-:W-:Y:S05]  /*7c40*/  BSYNC B1 ;  /* 0x0000000000017941 */ /* 0x000fea0003800000 */
.L_x_162:
        /* <DEDUP_REMOVED lines=8> */
.L_x_165:
[----:B------:R-:W-:Y:S05]  /*7cd0*/  BSYNC B1 ;  /* 0x0000000000017941 */ /* 0x000fea0003800000 */
.L_x_164:
        /* <DEDUP_REMOVED lines=8> */
.L_x_167:
[----:B------:R-:W-:Y:S05]  /*7d60*/  BSYNC B1 ;  /* 0x0000000000017941 */ /* 0x000fea0003800000 */
.L_x_166:
        /* <DEDUP_REMOVED lines=8> */
.L_x_169:
[----:B------:R-:W-:Y:S05]  /*7df0*/  BSYNC B1 ;  /* 0x0000000000017941 */ /* 0x000fea0003800000 */
.L_x_168:
        /* <DEDUP_REMOVED lines=8> */
.L_x_171:
[----:B------:R-:W-:Y:S05]  /*7e80*/  BSYNC B1 ;  /* 0x0000000000017941 */ /* 0x000fea0003800000 */
.L_x_170:
        /* <DEDUP_REMOVED lines=13> */
.L_x_173:
[----:B------:R-:W-:Y:S05]  /*7f60*/  BSYNC B1 ;  /* 0x0000000000017941 */ /* 0x000fea0003800000 */
.L_x_172:
        /* <DEDUP_REMOVED lines=8> */
.L_x_175:
[----:B------:R-:W-:Y:S05]  /*7ff0*/  BSYNC B1 ;  /* 0x0000000000017941 */ /* 0x000fea0003800000 */
.L_x_174:
        /* <DEDUP_REMOVED lines=8> */
.L_x_177:
[----:B------:R-:W-:Y:S05]  /*8080*/  BSYNC B1 ;  /* 0x0000000000017941 */ /* 0x000fea0003800000 */
.L_x_176:
        /* <DEDUP_REMOVED lines=8> */
.L_x_179:
[----:B------:R-:W-:Y:S05]  /*8110*/  BSYNC B1 ;  /* 0x0000000000017941 */ /* 0x000fea0003800000 */
.L_x_178:
        /* <DEDUP_REMOVED lines=8> */
.L_x_181:
[----:B------:R-:W-:Y:S05]  /*81a0*/  BSYNC B1 ;  /* 0x0000000000017941 */ /* 0x000fea0003800000 */
.L_x_180:
        /* <DEDUP_REMOVED lines=13> */
.L_x_183:
[----:B------:R-:W-:Y:S05]  /*8280*/  BSYNC B1 ;  /* 0x0000000000017941 */ /* 0x000fea0003800000 */
.L_x_182:
        /* <DEDUP_REMOVED lines=8> */
.L_x_185:
[----:B------:R-:W-:Y:S05]  /*8310*/  BSYNC B1 ;  /* 0x0000000000017941 */ /* 0x000fea0003800000 */
.L_x_184:
        /* <DEDUP_REMOVED lines=8> */
.L_x_187:
[----:B------:R-:W-:Y:S05]  /*83a0*/  BSYNC B1 ;  /* 0x0000000000017941 */ /* 0x000fea0003800000 */
.L_x_186:
        /* <DEDUP_REMOVED lines=8> */
.L_x_189:
[----:B------:R-:W-:Y:S05]  /*8430*/  BSYNC B1 ;  /* 0x0000000000017941 */ /* 0x000fea0003800000 */
.L_x_188:
        /* <DEDUP_REMOVED lines=8> */
.L_x_191:
[----:B------:R-:W-:Y:S05]  /*84c0*/  BSYNC B1 ;  /* 0x0000000000017941 */ /* 0x000fea0003800000 */
.L_x_190:
        /* <DEDUP_REMOVED lines=13> */
.L_x_193:
[----:B------:R-:W-:Y:S05]  /*85a0*/  BSYNC B1 ;  /* 0x0000000000017941 */ /* 0x000fea0003800000 */
.L_x_192:
        /* <DEDUP_REMOVED lines=8> */
.L_x_195:
[----:B------:R-:W-:Y:S05]  /*8630*/  BSYNC B1 ;  /* 0x0000000000017941 */ /* 0x000fea0003800000 */
.L_x_194:
        /* <DEDUP_REMOVED lines=8> */
.L_x_197:
[----:B------:R-:W-:Y:S05]  /*86c0*/  BSYNC B1 ;  /* 0x0000000000017941 */ /* 0x000fea0003800000 */
.L_x_196:
        /* <DEDUP_REMOVED lines=8> */
.L_x_199:
[----:B------:R-:W-:Y:S05]  /*8750*/  BSYNC B1 ;  /* 0x0000000000017941 */ /* 0x000fea0003800000 */
.L_x_198:
        /* <DEDUP_REMOVED lines=8> */
.L_x_201:
[----:B------:R-:W-:Y:S05]  /*87e0*/  BSYNC B1 ;  /* 0x0000000000017941 */ /* 0x000fea0003800000 */
.L_x_200:
        /* <DEDUP_REMOVED lines=13> */
.L_x_203:
[----:B------:R-:W-:Y:S05]  /*88c0*/  BSYNC B1 ;  /* 0x0000000000017941 */ /* 0x000fea0003800000 */
.L_x_202:
        /* <DEDUP_REMOVED lines=8> */
.L_x_205:
[----:B------:R-:W-:Y:S05]  /*8950*/  BSYNC B1 ;  /* 0x0000000000017941 */ /* 0x000fea0003800000 */
.L_x_204:
        /* <DEDUP_REMOVED lines=8> */
.L_x_207:
[----:B------:R-:W-:Y:S05]  /*89e0*/  BSYNC B1 ;  /* 0x0000000000017941 */ /* 0x000fea0003800000 */
.L_x_206:
        /* <DEDUP_REMOVED lines=8> */
.L_x_209:
[----:B------:R-:W-:Y:S05]  /*8a70*/  BSYNC B1 ;  /* 0x0000000000017941 */ /* 0x000fea0003800000 */
.L_x_208:
        /* <DEDUP_REMOVED lines=8> */
.L_x_211:
[----:B------:R-:W-:Y:S05]  /*8b00*/  BSYNC B1 ;  /* 0x0000000000017941 */ /* 0x000fea0003800000 */
.L_x_210:
        /* <DEDUP_REMOVED lines=13> */
.L_x_213:
[----:B------:R-:W-:Y:S05]  /*8be0*/  BSYNC B1 ;  /* 0x0000000000017941 */ /* 0x000fea0003800000 */
.L_x_212:
        /* <DEDUP_REMOVED lines=8> */
.L_x_215:
[----:B------:R-:W-:Y:S05]  /*8c70*/  BSYNC B1 ;  /* 0x0000000000017941 */ /* 0x000fea0003800000 */
.L_x_214:
        /* <DEDUP_REMOVED lines=8> */
.L_x_217:
[----:B------:R-:W-:Y:S05]  /*8d00*/  BSYNC B1 ;  /* 0x0000000000017941 */ /* 0x000fea0003800000 */
.L_x_216:
        /* <DEDUP_REMOVED lines=8> */
.L_x_219:
[----:B------:R-:W-:Y:S05]  /*8d90*/  BSYNC B1 ;  /* 0x0000000000017941 */ /* 0x000fea0003800000 */
.L_x_218:
        /* <DEDUP_REMOVED lines=8> */
.L_x_221:
[----:B------:R-:W-:Y:S05]  /*8e20*/  BSYNC B1 ;  /* 0x0000000000017941 */ /* 0x000fea0003800000 */
.L_x_220:
        /* <DEDUP_REMOVED lines=13> */
.L_x_223:
[----:B------:R-:W-:Y:S05]  /*8f00*/  BSYNC B1 ;  /* 0x0000000000017941 */ /* 0x000fea0003800000 */
.L_x_222:
        /* <DEDUP_REMOVED lines=8> */
.L_x_225:
[----:B------:R-:W-:Y:S05]  /*8f90*/  BSYNC B1 ;  /* 0x0000000000017941 */ /* 0x000fea0003800000 */
.L_x_224:
        /* <DEDUP_REMOVED lines=8> */
.L_x_227:
[----:B------:R-:W-:Y:S05]  /*9020*/  BSYNC B1 ;  /* 0x0000000000017941 */ /* 0x000fea0003800000 */
.L_x_226:
        /* <DEDUP_REMOVED lines=8> */
.L_x_229:
[----:B------:R-:W-:Y:S05]  /*90b0*/  BSYNC B1 ;  /* 0x0000000000017941 */ /* 0x000fea0003800000 */
.L_x_228:
        /* <DEDUP_REMOVED lines=8> */
.L_x_231:
[----:B------:R-:W-:Y:S05]  /*9140*/  BSYNC B1 ;  /* 0x0000000000017941 */ /* 0x000fea0003800000 */
.L_x_230:
        /* <DEDUP_REMOVED lines=13> */
.L_x_233:
[----:B------:R-:W-:Y:S05]  /*9220*/  BSYNC B1 ;  /* 0x0000000000017941 */ /* 0x000fea0003800000 */
.L_x_232:
        /* <DEDUP_REMOVED lines=8> */
.L_x_235:
[----:B------:R-:W-:Y:S05]  /*92b0*/  BSYNC B1 ;  /* 0x0000000000017941 */ /* 0x000fea0003800000 */
.L_x_234:
        /* <DEDUP_REMOVED lines=8> */
.L_x_237:
[----:B------:R-:W-:Y:S05]  /*9340*/  BSYNC B1 ;  /* 0x0000000000017941 */ /* 0x000fea0003800000 */
.L_x_236:
        /* <DEDUP_REMOVED lines=8> */
.L_x_239:
[----:B------:R-:W-:Y:S05]  /*93d0*/  BSYNC B1 ;  /* 0x0000000000017941 */ /* 0x000fea0003800000 */
.L_x_238:
        /* <DEDUP_REMOVED lines=8> */
.L_x_241:
[----:B------:R-:W-:Y:S05]  /*9460*/  BSYNC B1 ;  /* 0x0000000000017941 */ /* 0x000fea0003800000 */
.L_x_240:
        /* <DEDUP_REMOVED lines=13> */
.L_x_243:
[----:B------:R-:W-:Y:S05]  /*9540*/  BSYNC B1 ;  /* 0x0000000000017941 */ /* 0x000fea0003800000 */
.L_x_242:
        /* <DEDUP_REMOVED lines=8> */
.L_x_245:
[----:B------:R-:W-:Y:S05]  /*95d0*/  BSYNC B1 ;  /* 0x0000000000017941 */ /* 0x000fea0003800000 */
.L_x_244:
        /* <DEDUP_REMOVED lines=8> */
.L_x_247:
[----:B------:R-:W-:Y:S05]  /*9660*/  BSYNC B1 ;  /* 0x0000000000017941 */ /* 0x000fea0003800000 */
.L_x_246:
        /* <DEDUP_REMOVED lines=8> */
.L_x_249:
[----:B------:R-:W-:Y:S05]  /*96f0*/  BSYNC B1 ;  /* 0x0000000000017941 */ /* 0x000fea0003800000 */
.L_x_248:
        /* <DEDUP_REMOVED lines=8> */
.L_x_251:
[----:B------:R-:W-:Y:S05]  /*9780*/  BSYNC B1 ;  /* 0x0000000000017941 */ /* 0x000fea0003800000 */
.L_x_250:
        /* <DEDUP_REMOVED lines=13> */
.L_x_253:
[----:B------:R-:W-:Y:S05]  /*9860*/  BSYNC B1 ;  /* 0x0000000000017941 */ /* 0x000fea0003800000 */
.L_x_252:
        /* <DEDUP_REMOVED lines=8> */
.L_x_255:
[----:B------:R-:W-:Y:S05]  /*98f0*/  BSYNC B1 ;  /* 0x0000000000017941 */ /* 0x000fea0003800000 */
.L_x_254:
        /* <DEDUP_REMOVED lines=8> */
.L_x_257:
[----:B------:R-:W-:Y:S05]  /*9980*/  BSYNC B1 ;  /* 0x0000000000017941 */ /* 0x000fea0003800000 */
.L_x_256:
        /* <DEDUP_REMOVED lines=8> */
.L_x_259:
[----:B------:R-:W-:Y:S05]  /*9a10*/  BSYNC B1 ;  /* 0x0000000000017941 */ /* 0x000fea0003800000 */
.L_x_258:
        /* <DEDUP_REMOVED lines=8> */
.L_x_261:
[----:B------:R-:W-:Y:S05]  /*9aa0*/  BSYNC B1 ;  /* 0x0000000000017941 */ /* 0x000fea0003800000 */
.L_x_260:
        /* <DEDUP_REMOVED lines=13> */
.L_x_263:
[----:B------:R-:W-:Y:S05]  /*9b80*/  BSYNC B1 ;  /* 0x0000000000017941 */ /* 0x000fea0003800000 */
.L_x_262:
        /* <DEDUP_REMOVED lines=8> */
.L_x_265:
[----:B------:R-:W-:Y:S05]  /*9c10*/  BSYNC B1 ;  /* 0x0000000000017941 */ /* 0x000fea0003800000 */
.L_x_264:
        /* <DEDUP_REMOVED lines=8> */
.L_x_267:
[----:B------:R-:W-:Y:S05]  /*9ca0*/  BSYNC B1 ;  /* 0x0000000000017941 */ /* 0x000fea0003800000 */
.L_x_266:
        /* <DEDUP_REMOVED lines=8> */
.L_x_269:
[----:B------:R-:W-:Y:S05]  /*9d30*/  BSYNC B1 ;  /* 0x0000000000017941 */ /* 0x000fea0003800000 */
.L_x_268:
        /* <DEDUP_REMOVED lines=8> */
.L_x_271:
[----:B------:R-:W-:Y:S05]  /*9dc0*/  BSYNC B1 ;  /* 0x0000000000017941 */ /* 0x000fea0003800000 */
.L_x_270:
[----:B-1----:R-:W2:Y:S01]  /*9dd0*/  LDL.LU R3, [R1+0x1e0] ;  /* 0x0001e00001037983 */ /* 0x002ea20000300800 */
[C---:B------:R-:W-:Y:S01]  /*9de0*/  ISETP.LT.OR P2, PT, R0.reuse, 0xf2, !P1 ;  /* 0x000000f20000780c */ /* 0x040fe20004f41670 */
[----:B------:R-:W-:Y:S01]  /*9df0*/  BSSY B1, `(.L_x_272) ;  /* 0x000000c000017945 */ /* 0x000fe20003800000 */
[----:B------:R-:W-:Y:S02]  /*9e00*/  ISETP.LT.OR P6, PT, R0, 0xf9, !P1 ;  /* 0x000000f90000780c */ /* 0x000fe40004fc1670 */
[----:B------:R-:W-:Y:S02]  /*9e10*/  IADD3 R161, P3, R158, 0x80, RZ ;  /* 0x000000809ea17810 */ /* 0x000fe40007f7e0ff */
        /* <DEDUP_REMOVED lines=9> */
.L_x_273:
[----:B------:R-:W-:Y:S05]  /*9eb0*/  BSYNC B1 ;  /* 0x0000000000017941 */ /* 0x000fea0003800000 */
.L_x_272:
        /* <DEDUP_REMOVED lines=8> */
.L_x_275:
[----:B------:R-:W-:Y:S05]  /*9f40*/  BSYNC B1 ;  /* 0x0000000000017941 */ /* 0x000fea0003800000 */
.L_x_274:
        /* <DEDUP_REMOVED lines=8> */
.L_x_277:
[----:B------:R-:W-:Y:S05]  /*9fd0*/  BSYNC B1 ;  /* 0x0000000000017941 */ /* 0x000fea0003800000 */
.L_x_276:
        /* <DEDUP_REMOVED lines=8> */
.L_x_279:
[----:B------:R-:W-:Y:S05]  /*a060*/  BSYNC B1 ;  /* 0x0000000000017941 */ /* 0x000fea0003800000 */
.L_x_278:
[----:B-1----:R-:W2:Y:S01]  /*a070*/  LDL.LU R3, [R1+0x1f0] ;  /* 0x0001f00001037983 */ /* 0x002ea20000300800 */
[----:B------:R-:W-:Y:S01]  /*a080*/  BSSY B1, `(.L_x_280) ;  /* 0x0000008000017945 */ /* 0x000fe20003800000 */
[----:B------:R-:W-:-:S04]  /*a090*/  IMAD.WIDE.U32 R158, R161, R20, R156 ;  /* 0x00000014a19e7225 */ /* 0x000fc800078e009c */
[----:B--2---:R-:W-:-:S05]  /*a0a0*/  @!P6 IMAD R3, R3, R17, R2 ;  /* 0x000000110303e224 */ /* 0x004fca00078e0202 */
[----:B------:R1:W-:Y:S01]  /*a0b0*/  @!P6 STG.E.U8 desc[UR36][R4.64+0xf8], R3 ;  /* 0x0000f8030400e986 */ /* 0x0003e2000c101124 */
[----:B------:R-:W-:Y:S05]  /*a0c0*/  @P1 BRA `(.L_x_281) ;  /* 0x00000000000c1947 */ /* 0x000fea0003800000 */
[----:B------:R-:W1:Y:S02]  /*a0d0*/  LDG.E.U8 R16, desc[UR36][R14.64+0xf9] ;  /* 0x0000f9240e107981 */ /* 0x000e64000c1e1100 */
[----:B-1----:R-:W-:-:S05]  /*a0e0*/  PRMT R3, R16, 0x8880, RZ ;  /* 0x0000888010037816 */ /* 0x002fca00000000ff */
[----:B------:R-:W-:-:S07]  /*a0f0*/  IMAD R2, R3, R18, RZ ;  /* 0x0000001203027224 */ /* 0x000fce00078e02ff */
.L_x_281:
[----:B------:R-:W-:Y:S05]  /*a100*/  BSYNC B1 ;  /* 0x0000000000017941 */ /* 0x000fea0003800000 */
.L_x_280:
[----:B-1----:R-:W2:Y:S01]  /*a110*/  LDL.LU R3, [R1+0x1f4] ;  /* 0x0001f40001037983 */ /* 0x002ea20000300800 */
[----:B------:R-:W-:Y:S01]  /*a120*/  IMAD.WIDE.U32 R156, R161, R20, R152 ;  /* 0x00000014a19c7225 */ /* 0x000fe200078e0098 */
[----:B------:R-:W-:Y:S01]  /*a130*/  ISETP.GE.AND P2, PT, R19, 0x81, PT ;  /* 0x000000811300780c */ /* 0x000fe20003f46270 */
[----:B------:R-:W-:Y:S01]  /*a140*/  BSSY B1, `(.L_x_282) ;  /* 0x000000e000017945 */ /* 0x000fe20003800000 */
[-C--:B------:R-:W-:Y:S01]  /*a150*/  IADD3 R154, P5, P4, R154, R22.reuse, R158 ;  /* 0x000000169a9a7210 */ /* 0x080fe20007cbe09e */
[----:B0-----:R-:W-:Y:S01]  /*a160*/  IMAD.X R15, RZ, RZ, UR9, P3 ;  /* 0x00000009ff0f7e24 */ /* 0x001fe200098e06ff */
[----:B------:R-:W-:Y:S02]  /*a170*/  ISETP.LT.OR P6, PT, R0, 0x1, !P2 ;  /* 0x000000010000780c */ /* 0x000fe400057c1670 */
[----:B------:R-:W-:Y:S01]  /*a180*/  IADD3 R14, P3, R156, R22, RZ ;  /* 0x000000169c0e7210 */ /* 0x000fe20007f7e0ff */
[----:B------:R-:W-:Y:S02]  /*a190*/  IMAD R20, R15, R20, RZ ;  /* 0x000000140f147224 */ /* 0x000fe400078e02ff */
[----:B--2---:R-:W-:-:S05]  /*a1a0*/  @!P1 IMAD R3, R3, R17, R2 ;  /* 0x0000001103039224 */ /* 0x004fca00078e0202 */
[----:B------:R0:W-:Y:S01]  /*a1b0*/  @!P1 STG.E.U8 desc[UR36][R4.64+0xf9], R3 ;  /* 0x0000f90304009986 */ /* 0x0001e2000c101124 */
[C---:B------:R-:W-:Y:S02]  /*a1c0*/  ISETP.LT.OR P1, PT, R0.reuse, 0xf9, !P0 ;  /* 0x000000f90000780c */ /* 0x040fe40004721670 */
[----:B------:R-:W-:-:S11]  /*a1d0*/  ISETP.LT.OR P0, PT, R0, 0xfa, !P0 ;  /* 0x000000fa0000780c */ /* 0x000fd60004701670 */
[----:B0-----:R-:W-:Y:S05]  /*a1e0*/  @P1 BRA `(.L_x_283) ;  /* 0x00000000000c1947 */ /* 0x001fea0003800000 */
[----:B------:R-:W2:Y:S02]  /*a1f0*/  LDG.E.U8 R16, desc[UR36][R12.64+0xf8] ;  /* 0x0000f8240c107981 */ /* 0x000ea4000c1e1100 */
[----:B--2---:R-:W-:-:S05]  /*a200*/  PRMT R3, R16, 0x8880, RZ ;  /* 0x0000888010037816 */ /* 0x004fca00000000ff */
[----:B------:R-:W-:-:S07]  /*a210*/  IMAD R2, R3, R18, RZ ;  /* 0x0000001203027224 */ /* 0x000fce00078e02ff */
.L_x_283:
[----:B------:R-:W-:Y:S05]  /*a220*/  BSYNC B1 ;  /* 0x0000000000017941 */ /* 0x000fea0003800000 */
.L_x_282:
[----:B------:R-:W2:Y:S01]  /*a230*/  LDL.LU R3, [R1+0x1f8] ;  /* 0x0001f80001037983 */ /* 0x000ea20000300800 */
[----:B------:R-:W-:Y:S01]  /*a240*/  BSSY B1, `(.L_x_284) ;  /* 0x0000008000017945 */ /* 0x000fe20003800000 */
[----:B------:R-:W-:Y:S02]  /*a250*/  IMAD R21, R161, R21, R20 ;  /* 0x00000015a1157224 */ /* 0x000fe400078e0214 */
[----:B--2---:R-:W-:-:S05]  /*a260*/  @!P1 IMAD R3, R3, R17, R2 ;  /* 0x0000001103039224 */ /* 0x004fca00078e0202 */
[----:B------:R0:W-:Y:S01]  /*a270*/  @!P1 STG.E.U8 desc[UR36][R10.64+0xf8], R3 ;  /* 0x0000f8030a009986 */ /* 0x0001e2000c101124 */
[----:B------:R-:W-:Y:S05]  /*a280*/  @P0 BRA `(.L_x_285) ;  /* 0x00000000000c0947 */ /* 0x000fea0003800000 */
[----:B------:R-:W0:Y:S02]  /*a290*/  LDG.E.U8 R16, desc[UR36][R12.64+0xf9] ;  /* 0x0000f9240c107981 */ /* 0x000e24000c1e1100 */
[----:B0-----:R-:W-:-:S05]  /*a2a0*/  PRMT R3, R16, 0x8880, RZ ;  /* 0x0000888010037816 */ /* 0x001fca00000000ff */
[----:B------:R-:W-:-:S07]  /*a2b0*/  IMAD R2, R3, R18, RZ ;  /* 0x0000001203027224 */ /* 0x000fce00078e02ff */
.L_x_285:
[----:B------:R-:W-:Y:S05]  /*a2c0*/  BSYNC B1 ;  /* 0x0000000000017941 */ /* 0x000fea0003800000 */
.L_x_284:
[----:B0-----:R-:W2:Y:S01]  /*a2d0*/  LDL.LU R3, [R1+0x1fc] ;  /* 0x0001fc0001037983 */ /* 0x001ea20000300800 */
[----:B------:R-:W-:Y:S01]  /*a2e0*/  BSSY B1, `(.L_x_286) ;  /* 0x0000009000017945 */ /* 0x000fe20003800000 */
[----:B------:R-:W-:Y:S01]  /*a2f0*/  IADD3.X R15, R23, R157, R21, P3, !PT ;  /* 0x0000009d170f7210 */ /* 0x000fe20001ffe415 */
[----:B------:R-:W-:Y:S02]  /*a300*/  IMAD.IADD R158, R21, 0x1, R159 ;  /* 0x00000001159e7824 */ /* 0x000fe400078e029f */
[----:B--2---:R-:W-:-:S05]  /*a310*/  @!P0 IMAD R3, R3, R17, R2 ;  /* 0x0000001103038224 */ /* 0x004fca00078e0202 */
[----:B------:R0:W-:Y:S01]  /*a320*/  @!P0 STG.E.U8 desc[UR36][R10.64+0xf9], R3 ;  /* 0x0000f9030a008986 */ /* 0x0001e2000c101124 */
[----:B------:R-:W-:Y:S05]  /*a330*/  @P6 BRA `(.L_x_287) ;  /* 0x00000000000c6947 */ /* 0x000fea0003800000 */
[----:B------:R-:W0:Y:S02]  /*a340*/  LDG.E.U8 R16, desc[UR36][R14.64] ;  /* 0x000000240e107981 */ /* 0x000e24000c1e1100 */
[----:B0-----:R-:W-:-:S05]  /*a350*/  PRMT R3, R16, 0x8880, RZ ;  /* 0x0000888010037816 */ /* 0x001fca00000000ff */
[----:B------:R-:W-:-:S07]  /*a360*/  IMAD R2, R3, R18, RZ ;  /* 0x0000001203027224 */ /* 0x000fce00078e02ff */
.L_x_287:
[----:B------:R-:W-:Y:S05]  /*a370*/  BSYNC B1 ;  /* 0x0000000000017941 */ /* 0x000fea0003800000 */
.L_x_286:
[----:B------:R-:W-:Y:S01]  /*a380*/  ISETP.LT.OR P3, PT, R0, 0x2, !P2 ;  /* 0x000000020000780c */ /* 0x000fe20005761670 */
[----:B0-----:R-:W-:Y:S01]  /*a390*/  @!P6 IMAD R3, R24, R17, R2 ;  /* 0x000000111803e224 */ /* 0x001fe200078e0202 */
[----:B------:R-:W-:Y:S01]  /*a3a0*/  ISETP.GE.AND P0, PT, R19, 0x89, PT ;  /* 0x000000891300780c */ /* 0x000fe20003f06270 */
[----:B------:R-:W-:Y:S01]  /*a3b0*/  BSSY B1, `(.L_x_288) ;  /* 0x000000b000017945 */ /* 0x000fe20003800000 */
[----:B------:R-:W-:Y:S02]  /*a3c0*/  IADD3.X R155, R153, R23, R158, P5, P4 ;  /* 0x00000017999b7210 */ /* 0x000fe40002fe849e */
[----:B------:R0:W-:Y:S01]  /*a3d0*/  @!P6 STG.E.U8 desc[UR36][R6.64], R3 ;  /* 0x000000030600e986 */ /* 0x0001e2000c101124 */
[C---:B------:R-:W-:Y:S02]  /*a3e0*/  ISETP.LT.OR P4, PT, R0.reuse, 0x1, !P0 ;  /* 0x000000010000780c */ /* 0x040fe40004781670 */
[C---:B------:R-:W-:Y:S02]  /*a3f0*/  ISETP.LT.OR P5, PT, R0.reuse, 0x2, !P0 ;  /* 0x000000020000780c */ /* 0x040fe400047a1670 */
[----:B------:R-:W-:-:S02]  /*a400*/  ISETP.LT.OR P6, PT, R0, 0x9, !P2 ;  /* 0x000000090000780c */ /* 0x000fc400057c1670 */
[----:B------:R-:W-:Y:S01]  /*a410*/  ISETP.LT.OR P1, PT, R0, 0xa, !P2 ;  /* 0x0000000a0000780c */ /* 0x000fe20005721670 */
[----:B------:R-:W-:-:S12]  /*a420*/  @P3 BRA `(.L_x_289) ;  /* 0x00000000000c3947 */ /* 0x000fd80003800000 */
[----:B------:R-:W0:Y:S02]  /*a430*/  LDG.E.U8 R16, desc[UR36][R14.64+0x1] ;  /* 0x000001240e107981 */ /* 0x000e24000c1e1100 */
[----:B0-----:R-:W-:-:S05]  /*a440*/  PRMT R3, R16, 0x8880, RZ ;  /* 0x0000888010037816 */ /* 0x001fca00000000ff */
[----:B------:R-:W-:-:S07]  /*a450*/  IMAD R2, R3, R18, RZ ;  /* 0x0000001203027224 */ /* 0x000fce00078e02ff */
.L_x_289:
[----:B------:R-:W-:Y:S05]  /*a460*/  BSYNC B1 ;  /* 0x0000000000017941 */ /* 0x000fea0003800000 */
.L_x_288:
[----:B------:R-:W-:Y:S01]  /*a470*/  @!P3 IMAD R25, R25, R17, R2 ;  /* 0x000000111919b224 */ /* 0x000fe200078e0202 */
[----:B------:R-:W-:Y:S04]  /*a480*/  BSSY B1, `(.L_x_290) ;  /* 0x0000006000017945 */ /* 0x000fe80003800000 */
[----:B------:R1:W-:Y:S01]  /*a490*/  @!P3 STG.E.U8 desc[UR36][R6.64+0x1], R25 ;  /* 0x000001190600b986 */ /* 0x0003e2000c101124 */
[----:B------:R-:W-:Y:S05]  /*a4a0*/  @P4 BRA `(.L_x_291) ;  /* 0x00000000000c4947 */ /* 0x000fea0003800000 */
[----:B------:R-:W0:Y:S02]  /*a4b0*/  LDG.E.U8 R16, desc[UR36][R154.64] ;  /* 0x000000249a107981 */ /* 0x000e24000c1e1100 */
[----:B0-----:R-:W-:-:S05]  /*a4c0*/  PRMT R3, R16, 0x8880, RZ ;  /* 0x0000888010037816 */ /* 0x001fca00000000ff */
[----:B------:R-:W-:-:S07]  /*a4d0*/  IMAD R2, R3, R18, RZ ;  /* 0x0000001203027224 */ /* 0x000fce00078e02ff */
.L_x_291:
[----:B------:R-:W-:Y:S05]  /*a4e0*/  BSYNC B1 ;  /* 0x0000000000017941 */ /* 0x000fea0003800000 */
.L_x_290:
[----:B0-----:R-:W-:Y:S01]  /*a4f0*/  @!P4 IMAD R3, R26, R17, R2 ;  /* 0x000000111a03c224 */ /* 0x001fe200078e0202 */
[----:B------:R-:W-:Y:S04]  /*a500*/  BSSY B1, `(.L_x_292) ;  /* 0x0000006000017945 */ /* 0x000fe80003800000 */
[----:B------:R0:W-:Y:S01]  /*a510*/  @!P4 STG.E.U8 desc[UR36][R8.64], R3 ;  /* 0x000000030800c986 */ /* 0x0001e2000c101124 */
[----:B------:R-:W-:Y:S05]  /*a520*/  @P5 BRA `(.L_x_293) ;  /* 0x00000000000c5947 */ /* 0x000fea0003800000 */
[----:B------:R-:W0:Y:S02]  /*a530*/  LDG.E.U8 R16, desc[UR36][R154.64+0x1] ;  /* 0x000001249a107981 */ /* 0x000e24000c1e1100 */
[----:B0-----:R-:W-:-:S05]  /*a540*/  PRMT R3, R16, 0x8880, RZ ;  /* 0x0000888010037816 */ /* 0x001fca00000000ff */
[----:B------:R-:W-:-:S07]  /*a550*/  IMAD R2, R3, R18, RZ ;  /* 0x0000001203027224 */ /* 0x000fce00078e02ff */
.L_x_293:
[----:B------:R-:W-:Y:S05]  /*a560*/  BSYNC B1 ;  /* 0x0000000000017941 */ /* 0x000fea0003800000 */
.L_x_292:
[----:B------:R-:W-:Y:S01]  /*a570*/  @!P5 IMAD R27, R27, R17, R2 ;  /* 0x000000111b1bd224 */ /* 0x000fe200078e0202 */
[----:B------:R-:W-:Y:S04]  /*a580*/  BSSY B1, `(.L_x_294) ;  /* 0x0000006000017945 */ /* 0x000fe80003800000 */
[----:B------:R2:W-:Y:S01]  /*a590*/  @!P5 STG.E.U8 desc[UR36][R8.64+0x1], R27 ;  /* 0x0000011b0800d986 */ /* 0x0005e2000c101124 */
[----:B------:R-:W-:Y:S05]  /*a5a0*/  @P6 BRA `(.L_x_295) ;  /* 0x00000000000c6947 */ /* 0x000fea0003800000 */
[----:B------:R-:W0:Y:S02]  /*a5b0*/  LDG.E.U8 R16, desc[UR36][R14.64+0x8] ;  /* 0x000008240e107981 */ /* 0x000e24000c1e1100 */
[----:B0-----:R-:W-:-:S05]  /*a5c0*/  PRMT R3, R16, 0x8880, RZ ;  /* 0x0000888010037816 */ /* 0x001fca00000000ff */
[----:B------:R-:W-:-:S07]  /*a5d0*/  IMAD R2, R3, R18, RZ ;  /* 0x0000001203027224 */ /* 0x000fce00078e02ff */
.L_x_295:
[----:B------:R-:W-:Y:S05]  /*a5e0*/  BSYNC B1 ;  /* 0x0000000000017941 */ /* 0x000fea0003800000 */
.L_x_294:
[----:B0-----:R-:W-:Y:S01]  /*a5f0*/  @!P6 IMAD R3, R28, R17, R2 ;  /* 0x000000111c03e224 */ /* 0x001fe200078e0202 */
[----:B------:R-:W-:Y:S04]  /*a600*/  BSSY B1, `(.L_x_296) ;  /* 0x0000006000017945 */ /* 0x000fe80003800000 */
[----:B------:R0:W-:Y:S01]  /*a610*/  @!P6 STG.E.U8 desc[UR36][R6.64+0x8], R3 ;  /* 0x000008030600e986 */ /* 0x0001e2000c101124 */
[----:B------:R-:W-:Y:S05]  /*a620*/  @P1 BRA `(.L_x_297) ;  /* 0x00000000000c1947 */ /* 0x000fea0003800000 */
[----:B------:R-:W0:Y:S02]  /*a630*/  LDG.E.U8 R16, desc[UR36][R14.64+0x9] ;  /* 0x000009240e107981 */ /* 0x000e24000c1e1100 */
[----:B0-----:R-:W-:-:S05]  /*a640*/  PRMT R3, R16, 0x8880, RZ ;  /* 0x0000888010037816 */ /* 0x001fca00000000ff */
[----:B------:R-:W-:-:S07]  /*a650*/  IMAD R2, R3, R18, RZ ;  /* 0x0000001203027224 */ /* 0x000fce00078e02ff */
.L_x_297:
[----:B------:R-:W-:Y:S05]  /*a660*/  BSYNC B1 ;  /* 0x0000000000017941 */ /* 0x000fea0003800000 */
.L_x_296:
[C---:B------:R-:W-:Y:S01]  /*a670*/  ISETP.LT.OR P4, PT, R0.reuse, 0x9, !P0 ;  /* 0x000000090000780c */ /* 0x040fe20004781670 */
[----:B------:R-:W-:Y:S01]  /*a680*/  @!P1 IMAD R29, R29, R17, R2 ;  /* 0x000000111d1d9224 */ /* 0x000fe200078e0202 */
[----:B------:R-:W-:Y:S01]  /*a690*/  BSSY B1, `(.L_x_298) ;  /* 0x000000a000017945 */ /* 0x000fe20003800000 */
[C---:B------:R-:W-:Y:S02]  /*a6a0*/  ISETP.LT.OR P3, PT, R0.reuse, 0xa, !P0 ;  /* 0x0000000a0000780c */ /* 0x040fe40004761670 */
[C---:B------:R-:W-:Y:S01]  /*a6b0*/  ISETP.LT.OR P5, PT, R0.reuse, 0x11, !P2 ;  /* 0x000000110000780c */ /* 0x040fe200057a1670 */
[----:B------:R3:W-:Y:S01]  /*a6c0*/  @!P1 STG.E.U8 desc[UR36][R6.64+0x9], R29 ;  /* 0x0000091d06009986 */ /* 0x0007e2000c101124 */
[C---:B------:R-:W-:Y:S02]  /*a6d0*/  ISETP.LT.OR P6, PT, R0.reuse, 0x12, !P2 ;  /* 0x000000120000780c */ /* 0x040fe400057c1670 */
[----:B------:R-:W-:-:S04]  /*a6e0*/  ISETP.LT.OR P1, PT, R0, 0x11, !P0 ;  /* 0x000000110000780c */ /* 0x000fc80004721670 */
[----:B------:R-:W-:Y:S09]  /*a6f0*/  @P4 BRA `(.L_x_299) ;  /* 0x00000000000c4947 */ /* 0x000ff20003800000 */
[----:B------:R-:W0:Y:S02]  /*a700*/  LDG.E.U8 R16, desc[UR36][R154.64+0x8] ;  /* 0x000008249a107981 */ /* 0x000e24000c1e1100 */
[----:B0-----:R-:W-:-:S05]  /*a710*/  PRMT R3, R16, 0x8880, RZ ;  /* 0x0000888010037816 */ /* 0x001fca00000000ff */
[----:B------:R-:W-:-:S07]  /*a720*/  IMAD R2, R3, R18, RZ ;  /* 0x0000001203027224 */ /* 0x000fce00078e02ff */
.L_x_299:
[----:B------:R-:W-:Y:S05]  /*a730*/  BSYNC B1 ;  /* 0x0000000000017941 */ /* 0x000fea0003800000 */
.L_x_298:
[----:B0-----:R-:W-:Y:S01]  /*a740*/  @!P4 IMAD R3, R30, R17, R2 ;  /* 0x000000111e03c224 */ /* 0x001fe200078e0202 */
[----:B------:R-:W-:Y:S04]  /*a750*/  BSSY B1, `(.L_x_300) ;  /* 0x0000006000017945 */ /* 0x000fe80003800000 */
[----:B------:R0:W-:Y:S01]  /*a760*/  @!P4 STG.E.U8 desc[UR36][R8.64+0x8], R3 ;  /* 0x000008030800c986 */ /* 0x0001e2000c101124 */
[----:B------:R-:W-:Y:S05]  /*a770*/  @P3 BRA `(.L_x_301) ;  /* 0x00000000000c3947 */ /* 0x000fea0003800000 */
[----:B------:R-:W0:Y:S02]  /*a780*/  LDG.E.U8 R16, desc[UR36][R154.64+0x9] ;  /* 0x000009249a107981 */ /* 0x000e24000c1e1100 */
[----:B0-----:R-:W-:-:S05]  /*a790*/  PRMT R3, R16, 0x8880, RZ ;  /* 0x0000888010037816 */ /* 0x001fca00000000ff */
[----:B------:R-:W-:-:S07]  /*a7a0*/  IMAD R2, R3, R18, RZ ;  /* 0x0000001203027224 */ /* 0x000fce00078e02ff */
.L_x_301:
[----:B------:R-:W-:Y:S05]  /*a7b0*/  BSYNC B1 ;  /* 0x0000000000017941 */ /* 0x000fea0003800000 */
.L_x_300:
[----:B------:R-:W-:Y:S01]  /*a7c0*/  @!P3 IMAD R31, R31, R17, R2 ;  /* 0x000000111f1fb224 */ /* 0x000fe200078e0202 */
[----:B------:R-:W-:Y:S04]  /*a7d0*/  BSSY B1, `(.L_x_302) ;  /* 0x0000006000017945 */ /* 0x000fe80003800000 */
[----:B------:R4:W-:Y:S01]  /*a7e0*/  @!P3 STG.E.U8 desc[UR36][R8.64+0x9], R31 ;  /* 0x0000091f0800b986 */ /* 0x0009e2000c101124 */
[----:B------:R-:W-:Y:S05]  /*a7f0*/  @P5 BRA `(.L_x_303) ;  /* 0x00000000000c5947 */ /* 0x000fea0003800000 */
[----:B------:R-:W0:Y:S02]  /*a800*/  LDG.E.U8 R16, desc[UR36][R14.64+0x10] ;  /* 0x000010240e107981 */ /* 0x000e24000c1e1100 */
[----:B0-----:R-:W-:-:S05]  /*a810*/  PRMT R3, R16, 0x8880, RZ ;  /* 0x0000888010037816 */ /* 0x001fca00000000ff */
[----:B------:R-:W-:-:S07]  /*a820*/  IMAD R2, R3, R18, RZ ;  /* 0x0000001203027224 */ /* 0x000fce00078e02ff */
.L_x_303:
[----:B------:R-:W-:Y:S05]  /*a830*/  BSYNC B1 ;  /* 0x0000000000017941 */ /* 0x000fea0003800000 */
.L_x_302:
[----:B0-----:R-:W-:Y:S01]  /*a840*/  @!P5 IMAD R3, R32, R17, R2 ;  /* 0x000000112003d224 */ /* 0x001fe200078e0202 */
[----:B------:R-:W-:Y:S04]  /*a850*/  BSSY B1, `(.L_x_304) ;  /* 0x0000006000017945 */ /* 0x000fe80003800000 */
[----:B------:R0:W-:Y:S01]  /*a860*/  @!P5 STG.E.U8 desc[UR36][R6.64+0x10], R3 ;  /* 0x000010030600d986 */ /* 0x0001e2000c101124 */
[----:B------:R-:W-:Y:S05]  /*a870*/  @P6 BRA `(.L_x_305) ;  /* 0x00000000000c6947 */ /* 0x000fea0003800000 */
[----:B------:R-:W0:Y:S02]  /*a880*/  LDG.E.U8 R16, desc[UR36][R14.64+0x11] ;  /* 0x000011240e107981 */ /* 0x000e24000c1e1100 */
[----:B0-----:R-:W-:-:S05]  /*a890*/  PRMT R3, R16, 0x8880, RZ ;  /* 0x0000888010037816 */ /* 0x001fca00000000ff */
[----:B------:R-:W-:-:S07]  /*a8a0*/  IMAD R2, R3, R18, RZ ;  /* 0x0000001203027224 */ /* 0x000fce00078e02ff */
.L_x_305:
[----:B------:R-:W-:Y:S05]  /*a8b0*/  BSYNC B1 ;  /* 0x0000000000017941 */ /* 0x000fea0003800000 */
.L_x_304:
[----:B------:R-:W-:Y:S01]  /*a8c0*/  @!P6 IMAD R33, R33, R17, R2 ;  /* 0x000000112121e224 */ /* 0x000fe200078e0202 */
[----:B------:R-:W-:Y:S04]  /*a8d0*/  BSSY B1, `(.L_x_306) ;  /* 0x0000006000017945 */ /* 0x000fe80003800000 */
[----:B------:R0:W-:Y:S01]  /*a8e0*/  @!P6 STG.E.U8 desc[UR36][R6.64+0x11], R33 ;  /* 0x000011210600e986 */ /* 0x0001e2000c101124 */
[----:B------:R-:W-:Y:S05]  /*a8f0*/  @P1 BRA `(.L_x_307) ;  /* 0x00000000000c1947 */ /* 0x000fea0003800000 */
[----:B------:R-:W0:Y:S02]  /*a900*/  LDG.E.U8 R16, desc[UR36][R154.64+0x10] ;  /* 0x000010249a107981 */ /* 0x000e24000c1e1100 */
[----:B0-----:R-:W-:-:S05]  /*a910*/  PRMT R3, R16, 0x8880, RZ ;  /* 0x0000888010037816 */ /* 0x001fca00000000ff */
[----:B------:R-:W-:-:S07]  /*a920*/  IMAD R2, R3, R18, RZ ;  /* 0x0000001203027224 */ /* 0x000fce00078e02ff */
.L_x_307:
[----:B------:R-:W-:Y:S05]  /*a930*/  BSYNC B1 ;  /* 0x0000000000017941 */ /* 0x000fea0003800000 */
.L_x_306:
[----:B------:R-:W-:Y:S01]  /*a940*/  ISETP.LT.OR P4, PT, R0, 0x12, !P0 ;  /* 0x000000120000780c */ /* 0x000fe20004781670 */
[----:B0-----:R-:W-:Y:S01]  /*a950*/  @!P1 IMAD R3, R34, R17, R2 ;  /* 0x0000001122039224 */ /* 0x001fe200078e0202 */
        /* <DEDUP_REMOVED lines=10> */
.L_x_309:
[----:B------:R-:W-:Y:S05]  /*aa00*/  BSYNC B1 ;  /* 0x0000000000017941 */ /* 0x000fea0003800000 */
.L_x_308:
[----:B------:R-:W-:Y:S01]  /*aa10*/  @!P4 IMAD R35, R35, R17, R2 ;  /* 0x000000112323c224 */ /* 0x000fe200078e0202 */
[----:B------:R-:W-:Y:S04]  /*aa20*/  BSSY B1, `(.L_x_310) ;  /* 0x0000006000017945 */ /* 0x000fe80003800000 */
[----:B------:R0:W-:Y:S01]  /*aa30*/  @!P4 STG.E.U8 desc[UR36][R8.64+0x11], R35 ;  /* 0x000011230800c986 */ /* 0x0001e2000c101124 */
[----:B------:R-:W-:Y:S05]  /*aa40*/  @P3 BRA `(.L_x_311) ;  /* 0x00000000000c3947 */ /* 0x000fea0003800000 */
[----:B------:R-:W0:Y:S02]  /*aa50*/  LDG.E.U8 R16, desc[UR36][R14.64+0x18] ;  /* 0x000018240e107981 */ /* 0x000e24000c1e1100 */
[----:B0-----:R-:W-:-:S05]  /*aa60*/  PRMT R3, R16, 0x8880, RZ ;  /* 0x0000888010037816 */ /* 0x001fca00000000ff */
[----:B------:R-:W-:-:S07]  /*aa70*/  IMAD R2, R3, R18, RZ ;  /* 0x0000001203027224 */ /* 0x000fce00078e02ff */
.L_x_311:
[----:B------:R-:W-:Y:S05]  /*aa80*/  BSYNC B1 ;  /* 0x0000000000017941 */ /* 0x000fea0003800000 */
.L_x_310:
[----:B0-----:R-:W-:Y:S01]  /*aa90*/  @!P3 IMAD R3, R36, R17, R2 ;  /* 0x000000112403b224 */ /* 0x001fe200078e0202 */
[----:B------:R-:W-:Y:S04]  /*aaa0*/  BSSY B1, `(.L_x_312) ;  /* 0x0000006000017945 */ /* 0x000fe80003800000 */
[----:B------:R0:W-:Y:S01]  /*aab0*/  @!P3 STG.E.U8 desc[UR36][R6.64+0x18], R3 ;  /* 0x000018030600b986 */ /* 0x0001e2000c101124 */
[----:B------:R-:W-:Y:S05]  /*aac0*/  @P5 BRA `(.L_x_313) ;  /* 0x00000000000c5947 */ /* 0x000fea0003800000 */
[----:B------:R-:W0:Y:S02]  /*aad0*/  LDG.E.U8 R16, desc[UR36][R14.64+0x19] ;  /* 0x000019240e107981 */ /* 0x000e24000c1e1100 */
[----:B0-----:R-:W-:-:S05]  /*aae0*/  PRMT R3, R16, 0x8880, RZ ;  /* 0x0000888010037816 */ /* 0x001fca00000000ff */
[----:B------:R-:W-:-:S07]  /*aaf0*/  IMAD R2, R3, R18, RZ ;  /* 0x0000001203027224 */ /* 0x000fce00078e02ff */
.L_x_313:
[----:B------:R-:W-:Y:S05]  /*ab00*/  BSYNC B1 ;  /* 0x0000000000017941 */ /* 0x000fea0003800000 */
.L_x_312:
[----:B------:R-:W-:Y:S01]  /*ab10*/  @!P5 IMAD R37, R37, R17, R2 ;  /* 0x000000112525d224 */ /* 0x000fe200078e0202 */
[----:B------:R-:W-:Y:S04]  /*ab20*/  BSSY B1, `(.L_x_314) ;  /* 0x0000006000017945 */ /* 0x000fe80003800000 */
[----:B------:R0:W-:Y:S01]  /*ab30*/  @!P5 STG.E.U8 desc[UR36][R6.64+0x19], R37 ;  /* 0x000019250600d986 */ /* 0x0001e2000c101124 */
[----:B------:R-:W-:Y:S05]  /*ab40*/  @P6 BRA `(.L_x_315) ;  /* 0x00000000000c6947 */ /* 0x000fea0003800000 */
[----:B------:R-:W0:Y:S02]  /*ab50*/  LDG.E.U8 R16, desc[UR36][R154.64+0x18] ;  /* 0x000018249a107981 */ /* 0x000e24000c1e1100 */
[----:B0-----:R-:W-:-:S05]  /*ab60*/  PRMT R3, R16, 0x8880, RZ ;  /* 0x0000888010037816 */ /* 0x001fca00000000ff */
[----:B------:R-:W-:-:S07]  /*ab70*/  IMAD R2, R3, R18, RZ ;  /* 0x0000001203027224 */ /* 0x000fce00078e02ff */
.L_x_315:
[----:B------:R-:W-:Y:S05]  /*ab80*/  BSYNC B1 ;  /* 0x0000000000017941 */ /* 0x000fea0003800000 */
.L_x_314:
[----:B0-----:R-:W-:Y:S01]  /*ab90*/  @!P6 IMAD R3, R38, R17, R2 ;  /* 0x000000112603e224 */ /* 0x001fe200078e0202 */
[----:B------:R-:W-:Y:S04]  /*aba0*/  BSSY B1, `(.L_x_316) ;  /* 0x0000006000017945 */ /* 0x000fe80003800000 */
[----:B------:R0:W-:Y:S01]  /*abb0*/  @!P6 STG.E.U8 desc[UR36][R8.64+0x18], R3 ;  /* 0x000018030800e986 */ /* 0x0001e2000c101124 */
[----:B------:R-:W-:Y:S05]  /*abc0*/  @P1 BRA `(.L_x_317) ;  /* 0x00000000000c1947 */ /* 0x000fea0003800000 */
[----:B------:R-:W0:Y:S02]  /*abd0*/  LDG.E.U8 R16, desc[UR36][R154.64+0x19] ;  /* 0x000019249a107981 */ /* 0x000e24000c1e1100 */
[----:B0-----:R-:W-:-:S05]  /*abe0*/  PRMT R3, R16, 0x8880, RZ ;  /* 0x0000888010037816 */ /* 0x001fca00000000ff */
[----:B------:R-:W-:-:S07]  /*abf0*/  IMAD R2, R3, R18, RZ ;  /* 0x0000001203027224 */ /* 0x000fce00078e02ff */
.L_x_317:
[----:B------:R-:W-:Y:S05]  /*ac00*/  BSYNC B1 ;  /* 0x0000000000017941 */ /* 0x000fea0003800000 */
.L_x_316:
        /* <DEDUP_REMOVED lines=12> */
.L_x_319:
[----:B------:R-:W-:Y:S05]  /*acd0*/  BSYNC B1 ;  /* 0x0000000000017941 */ /* 0x000fea0003800000 */
.L_x_318:
[----:B0-----:R-:W-:Y:S01]  /*ace0*/  @!P4 IMAD R3, R40, R17, R2 ;  /* 0x000000112803c224 */ /* 0x001fe200078e0202 */
[----:B------:R-:W-:Y:S04]  /*acf0*/  BSSY B1, `(.L_x_320) ;  /* 0x0000006000017945 */ /* 0x000fe80003800000 */
[----:B------:R0:W-:Y:S01]  /*ad00*/  @!P4 STG.E.U8 desc[UR36][R6.64+0x20], R3 ;  /* 0x000020030600c986 */ /* 0x0001e2000c101124 */
[----:B------:R-:W-:Y:S05]  /*ad10*/  @P3 BRA `(.L_x_321) ;  /* 0x00000000000c3947 */ /* 0x000fea0003800000 */
[----:B------:R-:W0:Y:S02]  /*ad20*/  LDG.E.U8 R16, desc[UR36][R14.64+0x21] ;  /* 0x000021240e107981 */ /* 0x000e24000c1e1100 */
[----:B0-----:R-:W-:-:S05]  /*ad30*/  PRMT R3, R16, 0x8880, RZ ;  /* 0x0000888010037816 */ /* 0x001fca00000000ff */
[----:B------:R-:W-:-:S07]  /*ad40*/  IMAD R2, R3, R18, RZ ;  /* 0x0000001203027224 */ /* 0x000fce00078e02ff */
.L_x_321:
[----:B------:R-:W-:Y:S05]  /*ad50*/  BSYNC B1 ;  /* 0x0000000000017941 */ /* 0x000fea0003800000 */
.L_x_320:
[----:B------:R-:W-:Y:S01]  /*ad60*/  @!P3 IMAD R41, R41, R17, R2 ;  /* 0x000000112929b224 */ /* 0x000fe200078e0202 */
[----:B------:R-:W-:Y:S04]  /*ad70*/  BSSY B1, `(.L_x_322) ;  /* 0x0000006000017945 */ /* 0x000fe80003800000 */
[----:B------:R0:W-:Y:S01]  /*ad80*/  @!P3 STG.E.U8 desc[UR36][R6.64+0x21], R41 ;  /* 0x000021290600b986 */ /* 0x0001e2000c101124 */
[----:B------:R-:W-:Y:S05]  /*ad90*/  @P5 BRA `(.L_x_323) ;  /* 0x00000000000c5947 */ /* 0x000fea0003800000 */
[----:B------:R-:W0:Y:S02]  /*ada0*/  LDG.E.U8 R16, desc[UR36][R154.64+0x20] ;  /* 0x000020249a107981 */ /* 0x000e24000c1e1100 */
[----:B0-----:R-:W-:-:S05]  /*adb0*/  PRMT R3, R16, 0x8880, RZ ;  /* 0x0000888010037816 */ /* 0x001fca00000000ff */
[----:B------:R-:W-:-:S07]  /*adc0*/  IMAD R2, R3, R18, RZ ;  /* 0x0000001203027224 */ /* 0x000fce00078e02ff */
.L_x_323:
[----:B------:R-:W-:Y:S05]  /*add0*/  BSYNC B1 ;  /* 0x0000000000017941 */ /* 0x000fea0003800000 */
.L_x_322:
[----:B0-----:R-:W-:Y:S01]  /*ade0*/  @!P5 IMAD R3, R42, R17, R2 ;  /* 0x000000112a03d224 */ /* 0x001fe200078e0202 */
[----:B------:R-:W-:Y:S04]  /*adf0*/  BSSY B1, `(.L_x_324) ;  /* 0x0000006000017945 */ /* 0x000fe80003800000 */
[----:B------:R0:W-:Y:S01]  /*ae00*/  @!P5 STG.E.U8 desc[UR36][R8.64+0x20], R3 ;  /* 0x000020030800d986 */ /* 0x0001e2000c101124 */
[----:B------:R-:W-:Y:S05]  /*ae10*/  @P6 BRA `(.L_x_325) ;  /* 0x00000000000c6947 */ /* 0x000fea0003800000 */
[----:B------:R-:W0:Y:S02]  /*ae20*/  LDG.E.U8 R16, desc[UR36][R154.64+0x21] ;  /* 0x000021249a107981 */ /* 0x000e24000c1e1100 */
[----:B0-----:R-:W-:-:S05]  /*ae30*/  PRMT R3, R16, 0x8880, RZ ;  /* 0x0000888010037816 */ /* 0x001fca00000000ff */
[----:B------:R-:W-:-:S07]  /*ae40*/  IMAD R2, R3, R18, RZ ;  /* 0x0000001203027224 */ /* 0x000fce00078e02ff */
.L_x_325:
[----:B------:R-:W-:Y:S05]  /*ae50*/  BSYNC B1 ;  /* 0x0000000000017941 */ /* 0x000fea0003800000 */
.L_x_324:
[----:B------:R-:W-:Y:S01]  /*ae60*/  @!P6 IMAD R43, R43, R17, R2 ;  /* 0x000000112b2be224 */ /* 0x000fe200078e0202 */
[----:B------:R-:W-:Y:S04]  /*ae70*/  BSSY B1, `(.L_x_326) ;  /* 0x0000006000017945 */ /* 0x000fe80003800000 */
[----:B------:R0:W-:Y:S01]  /*ae80*/  @!P6 STG.E.U8 desc[UR36][R8.64+0x21], R43 ;  /* 0x0000212b0800e986 */ /* 0x0001e2000c101124 */
[----:B------:R-:W-:Y:S05]  /*ae90*/  @P1 BRA `(.L_x_327) ;  /* 0x00000000000c1947 */ /* 0x000fea0003800000 */
[----:B------:R-:W0:Y:S02]  /*aea0*/  LDG.E.U8 R16, desc[UR36][R14.64+0x28] ;  /* 0x000028240e107981 */ /* 0x000e24000c1e1100 */
[----:B0-----:R-:W-:-:S05]  /*aeb0*/  PRMT R3, R16, 0x8880, RZ ;  /* 0x0000888010037816 */ /* 0x001fca00000000ff */
[----:B------:R-:W-:-:S07]  /*aec0*/  IMAD R2, R3, R18, RZ ;  /* 0x0000001203027224 */ /* 0x000fce00078e02ff */
.L_x_327:
[----:B------:R-:W-:Y:S05]  /*aed0*/  BSYNC B1 ;  /* 0x0000000000017941 */ /* 0x000fea0003800000 */
.L_x_326:
        /* <DEDUP_REMOVED lines=12> */
.L_x_329:
[----:B------:R-:W-:Y:S05]  /*afa0*/  BSYNC B1 ;  /* 0x0000000000017941 */ /* 0x000fea0003800000 */
.L_x_328:
[----:B------:R-:W-:Y:S01]  /*afb0*/  @!P4 IMAD R45, R45, R17, R2 ;  /* 0x000000112d2dc224 */ /* 0x000fe200078e0202 */
[----:B------:R-:W-:Y:S04]  /*afc0*/  BSSY B1, `(.L_x_330) ;  /* 0x0000006000017945 */ /* 0x000fe80003800000 */
[----:B------:R0:W-:Y:S01]  /*afd0*/  @!P4 STG.E.U8 desc[UR36][R6.64+0x29], R45 ;  /* 0x0000292d0600c986 */ /* 0x0001e2000c101124 */
[----:B------:R-:W-:Y:S05]  /*afe0*/  @P3 BRA `(.L_x_331) ;  /* 0x00000000000c3947 */ /* 0x000fea0003800000 */
[----:B------:R-:W0:Y:S02]  /*aff0*/  LDG.E.U8 R16, desc[UR36][R154.64+0x28] ;  /* 0x000028249a107981 */ /* 0x000e24000c1e1100 */
[----:B0-----:R-:W-:-:S05]  /*b000*/  PRMT R3, R16, 0x8880, RZ ;  /* 0x0000888010037816 */ /* 0x001fca00000000ff */
[----:B------:R-:W-:-:S07]  /*b010*/  IMAD R2, R3, R18, RZ ;  /* 0x0000001203027224 */ /* 0x000fce00078e02ff */
.L_x_331:
[----:B------:R-:W-:Y:S05]  /*b020*/  BSYNC B1 ;  /* 0x0000000000017941 */ /* 0x000fea0003800000 */
.L_x_330:
[----:B0-----:R-:W-:Y:S01]  /*b030*/  @!P3 IMAD R3, R46, R17, R2 ;  /* 0x000000112e03b224 */ /* 0x001fe200078e0202 */
[----:B------:R-:W-:Y:S04]  /*b040*/  BSSY B1, `(.L_x_332) ;  /* 0x0000006000017945 */ /* 0x000fe80003800000 */
[----:B------:R0:W-:Y:S01]  /*b050*/  @!P3 STG.E.U8 desc[UR36][R8.64+0x28], R3 ;  /* 0x000028030800b986 */ /* 0x0001e2000c101124 */
[----:B------:R-:W-:Y:S05]  /*b060*/  @P5 BRA `(.L_x_333) ;  /* 0x00000000000c5947 */ /* 0x000fea0003800000 */
[----:B------:R-:W0:Y:S02]  /*b070*/  LDG.E.U8 R16, desc[UR36][R154.64+0x29] ;  /* 0x000029249a107981 */ /* 0x000e24000c1e1100 */
[----:B0-----:R-:W-:-:S05]  /*b080*/  PRMT R3, R16, 0x8880, RZ ;  /* 0x0000888010037816 */ /* 0x001fca00000000ff */
[----:B------:R-:W-:-:S07]  /*b090*/  IMAD R2, R3, R18, RZ ;  /* 0x0000001203027224 */ /* 0x000fce00078e02ff */
.L_x_333:
[----:B------:R-:W-:Y:S05]  /*b0a0*/  BSYNC B1 ;  /* 0x0000000000017941 */ /* 0x000fea0003800000 */
.L_x_332:
[----:B------:R-:W-:Y:S01]  /*b0b0*/  @!P5 IMAD R47, R47, R17, R2 ;  /* 0x000000112f2fd224 */ /* 0x000fe200078e0202 */
[----:B------:R-:W-:Y:S04]  /*b0c0*/  BSSY B1, `(.L_x_334) ;  /* 0x0000006000017945 */ /* 0x000fe80003800000 */
[----:B------:R0:W-:Y:S01]  /*b0d0*/  @!P5 STG.E.U8 desc[UR36][R8.64+0x29], R47 ;  /* 0x0000292f0800d986 */ /* 0x0001e2000c101124 */
[----:B------:R-:W-:Y:S05]  /*b0e0*/  @P6 BRA `(.L_x_335) ;  /* 0x00000000000c6947 */ /* 0x000fea0003800000 */
[----:B------:R-:W0:Y:S02]  /*b0f0*/  LDG.E.U8 R16, desc[UR36][R14.64+0x30] ;  /* 0x000030240e107981 */ /* 0x000e24000c1e1100 */
[----:B0-----:R-:W-:-:S05]  /*b100*/  PRMT R3, R16, 0x8880, RZ ;  /* 0x0000888010037816 */ /* 0x001fca00000000ff */
[----:B------:R-:W-:-:S07]  /*b110*/  IMAD R2, R3, R18, RZ ;  /* 0x0000001203027224 */ /* 0x000fce00078e02ff */
.L_x_335:
[----:B------:R-:W-:Y:S05]  /*b120*/  BSYNC B1 ;  /* 0x0000000000017941 */ /* 0x000fea0003800000 */
.L_x_334:
[----:B0-----:R-:W-:Y:S01]  /*b130*/  @!P6 IMAD R3, R48, R17, R2 ;  /* 0x000000113003e224 */ /* 0x001fe200078e0202 */
[----:B------:R-:W-:Y:S04]  /*b140*/  BSSY B1, `(.L_x_336) ;  /* 0x0000006000017945 */ /* 0x000fe80003800000 */
[----:B------:R0:W-:Y:S01]  /*b150*/  @!P6 STG.E.U8 desc[UR36][R6.64+0x30], R3 ;  /* 0x000030030600e986 */ /* 0x0001e2000c101124 */
[----:B------:R-:W-:Y:S05]  /*b160*/  @P1 BRA `(.L_x_337) ;  /* 0x00000000000c1947 */ /* 0x000fea0003800000 */
[----:B------:R-:W0:Y:S02]  /*b170*/  LDG.E.U8 R16, desc[UR36][R14.64+0x31] ;  /* 0x000031240e107981 */ /* 0x000e24000c1e1100 */
[----:B0-----:R-:W-:-:S05]  /*b180*/  PRMT R3, R16, 0x8880, RZ ;  /* 0x0000888010037816 */ /* 0x001fca00000000ff */
[----:B------:R-:W-:-:S07]  /*b190*/  IMAD R2, R3, R18, RZ ;  /* 0x0000001203027224 */ /* 0x000fce00078e02ff */
.L_x_337:
[----:B------:R-:W-:Y:S05]  /*b1a0*/  BSYNC B1 ;  /* 0x0000000000017941 */ /* 0x000fea0003800000 */
.L_x_336:
        /* <DEDUP_REMOVED lines=12> */
.L_x_339:
[----:B------:R-:W-:Y:S05]  /*b270*/  BSYNC B1 ;  /* 0x0000000000017941 */ /* 0x000fea0003800000 */
.L_x_338:
[----:B0-----:R-:W-:Y:S01]  /*b280*/  @!P4 IMAD R3, R50, R17, R2 ;  /* 0x000000113203c224 */ /* 0x001fe200078e0202 */
[----:B------:R-:W-:Y:S04]  /*b290*/  BSSY B1, `(.L_x_340) ;  /* 0x0000006000017945 */ /* 0x000fe80003800000 */
[----:B------:R0:W-:Y:S01]  /*b2a0*/  @!P4 STG.E.U8 desc[UR36][R8.64+0x30], R3 ;  /* 0x000030030800c986 */ /* 0x0001e2000c101124 */
[----:B------:R-:W-:Y:S05]  /*b2b0*/  @P3 BRA `(.L_x_341) ;  /* 0x00000000000c3947 */ /* 0x000fea0003800000 */
[----:B------:R-:W0:Y:S02]  /*b2c0*/  LDG.E.U8 R16, desc[UR36][R154.64+0x31] ;  /* 0x000031249a107981 */ /* 0x000e24000c1e1100 */
[----:B0-----:R-:W-:-:S05]  /*b2d0*/  PRMT R3, R16, 0x8880, RZ ;  /* 0x0000888010037816 */ /* 0x001fca00000000ff */
[----:B------:R-:W-:-:S07]  /*b2e0*/  IMAD R2, R3, R18, RZ ;  /* 0x0000001203027224 */ /* 0x000fce00078e02ff */
.L_x_341:
[----:B------:R-:W-:Y:S05]  /*b2f0*/  BSYNC B1 ;  /* 0x0000000000017941 */ /* 0x000fea0003800000 */
.L_x_340:
[----:B------:R-:W-:Y:S01]  /*b300*/  @!P3 IMAD R51, R51, R17, R2 ;  /* 0x000000113333b224 */ /* 0x000fe200078e0202 */
[----:B------:R-:W-:Y:S04]  /*b310*/  BSSY B1, `(.L_x_342) ;  /* 0x0000006000017945 */ /* 0x000fe80003800000 */
[----:B------:R0:W-:Y:S01]  /*b320*/  @!P3 STG.E.U8 desc[UR36][R8.64+0x31], R51 ;  /* 0x000031330800b986 */ /* 0x0001e2000c101124 */
[----:B------:R-:W-:Y:S05]  /*b330*/  @P5 BRA `(.L_x_343) ;  /* 0x00000000000c5947 */ /* 0x000fea0003800000 */
[----:B------:R-:W0:Y:S02]  /*b340*/  LDG.E.U8 R16, desc[UR36][R14.64+0x38] ;  /* 0x000038240e107981 */ /* 0x000e24000c1e1100 */
[----:B0-----:R-:W-:-:S05]  /*b350*/  PRMT R3, R16, 0x8880, RZ ;  /* 0x0000888010037816 */ /* 0x001fca00000000ff */
[----:B------:R-:W-:-:S07]  /*b360*/  IMAD R2, R3, R18, RZ ;  /* 0x0000001203027224 */ /* 0x000fce00078e02ff */
.L_x_343:
[----:B------:R-:W-:Y:S05]  /*b370*/  BSYNC B1 ;  /* 0x0000000000017941 */ /* 0x000fea0003800000 */
.L_x_342:
[----:B0-----:R-:W-:Y:S01]  /*b380*/  @!P5 IMAD R3, R52, R17, R2 ;  /* 0x000000113403d224 */ /* 0x001fe200078e0202 */
[----:B------:R-:W-:Y:S04]  /*b390*/  BSSY B1, `(.L_x_344) ;  /* 0x0000006000017945 */ /* 0x000fe80003800000 */
[----:B------:R0:W-:Y:S01]  /*b3a0*/  @!P5 STG.E.U8 desc[UR36][R6.64+0x38], R3 ;  /* 0x000038030600d986 */ /* 0x0001e2000c101124 */
[----:B------:R-:W-:Y:S05]  /*b3b0*/  @P6 BRA `(.L_x_345) ;  /* 0x00000000000c6947 */ /* 0x000fea0003800000 */
[----:B------:R-:W0:Y:S02]  /*b3c0*/  LDG.E.U8 R16, desc[UR36][R14.64+0x39] ;  /* 0x000039240e107981 */ /* 0x000e24000c1e1100 */
[----:B0-----:R-:W-:-:S05]  /*b3d0*/  PRMT R3, R16, 0x8880, RZ ;  /* 0x0000888010037816 */ /* 0x001fca00000000ff */
[----:B------:R-:W-:-:S07]  /*b3e0*/  IMAD R2, R3, R18, RZ ;  /* 0x0000001203027224 */ /* 0x000fce00078e02ff */
.L_x_345:
[----:B------:R-:W-:Y:S05]  /*b3f0*/  BSYNC B1 ;  /* 0x0000000000017941 */ /* 0x000fea0003800000 */
.L_x_344:
[----:B------:R-:W-:Y:S01]  /*b400*/  @!P6 IMAD R53, R53, R17, R2 ;  /* 0x000000113535e224 */ /* 0x000fe200078e0202 */
[----:B------:R-:W-:Y:S04]  /*b410*/  BSSY B1, `(.L_x_346) ;  /* 0x0000006000017945 */ /* 0x000fe80003800000 */
[----:B------:R0:W-:Y:S01]  /*b420*/  @!P6 STG.E.U8 desc[UR36][R6.64+0x39], R53 ;  /* 0x000039350600e986 */ /* 0x0001e2000c101124 */
[----:B------:R-:W-:Y:S05]  /*b430*/  @P1 BRA `(.L_x_347) ;  /* 0x00000000000c1947 */ /* 0x000fea0003800000 */
[----:B------:R-:W0:Y:S02]  /*b440*/  LDG.E.U8 R16, desc[UR36][R154.64+0x38] ;  /* 0x000038249a107981 */ /* 0x000e24000c1e1100 */
[----:B0-----:R-:W-:-:S05]  /*b450*/  PRMT R3, R16, 0x8880, RZ ;  /* 0x0000888010037816 */ /* 0x001fca00000000ff */
[----:B------:R-:W-:-:S07]  /*b460*/  IMAD R2, R3, R18, RZ ;  /* 0x0000001203027224 */ /* 0x000fce00078e02ff */
.L_x_347:
[----:B------:R-:W-:Y:S05]  /*b470*/  BSYNC B1 ;  /* 0x0000000000017941 */ /* 0x000fea0003800000 */
.L_x_346:
        /* <DEDUP_REMOVED lines=12> */
.L_x_349:
[----:B------:R-:W-:Y:S05]  /*b540*/  BSYNC B1 ;  /* 0x0000000000017941 */ /* 0x000fea0003800000 */
.L_x_348:
[----:B------:R-:W-:Y:S01]  /*b550*/  @!P4 IMAD R55, R55, R17, R2 ;  /* 0x000000113737c224 */ /* 0x000fe200078e0202 */
[----:B------:R-:W-:Y:S04]  /*b560*/  BSSY B1, `(.L_x_350) ;  /* 0x0000006000017945 */ /* 0x000fe80003800000 */
[----:B------:R0:W-:Y:S01]  /*b570*/  @!P4 STG.E.U8 desc[UR36][R8.64+0x39], R55 ;  /* 0x000039370800c986 */ /* 0x0001e2000c101124 */
[----:B------:R-:W-:Y:S05]  /*b580*/  @P3 BRA `(.L_x_351) ;  /* 0x00000000000c3947 */ /* 0x000fea0003800000 */
[----:B------:R-:W0:Y:S02]  /*b590*/  LDG.E.U8 R16, desc[UR36][R14.64+0x40] ;  /* 0x000040240e107981 */ /* 0x000e24000c1e1100 */
[----:B0-----:R-:W-:-:S05]  /*b5a0*/  PRMT R3, R16, 0x8880, RZ ;  /* 0x0000888010037816 */ /* 0x001fca00000000ff */
[----:B------:R-:W-:-:S07]  /*b5b0*/  IMAD R2, R3, R18, RZ ;  /* 0x0000001203027224 */ /* 0x000fce00078e02ff */
.L_x_351:
[----:B------:R-:W-:Y:S05]  /*b5c0*/  BSYNC B1 ;  /* 0x0000000000017941 */ /* 0x000fea0003800000 */
.L_x_350:
[----:B0-----:R-:W-:Y:S01]  /*b5d0*/  @!P3 IMAD R3, R56, R17, R2 ;  /* 0x000000113803b224 */ /* 0x001fe200078e0202 */
[----:B------:R-:W-:Y:S04]  /*b5e0*/  BSSY B1, `(.L_x_352) ;  /* 0x0000006000017945 */ /* 0x000fe80003800000 */
[----:B------:R0:W-:Y:S01]  /*b5f0*/  @!P3 STG.E.U8 desc[UR36][R6.64+0x40], R3 ;  /* 0x000040030600b986 */ /* 0x0001e2000c101124 */
[----:B------:R-:W-:Y:S05]  /*b600*/  @P5 BRA `(.L_x_353) ;  /* 0x00000000000c5947 */ /* 0x000fea0003800000 */
[----:B------:R-:W0:Y:S02]  /*b610*/  LDG.E.U8 R16, desc[UR36][R14.64+0x41] ;  /* 0x000041240e107981 */ /* 0x000e24000c1e1100 */
[----:B0-----:R-:W-:-:S05]  /*b620*/  PRMT R3, R16, 0x8880, RZ ;  /* 0x0000888010037816 */ /* 0x001fca00000000ff */
[----:B------:R-:W-:-:S07]  /*b630*/  IMAD R2, R3, R18, RZ ;  /* 0x0000001203027224 */ /* 0x000fce00078e02ff */
.L_x_353:
[----:B------:R-:W-:Y:S05]  /*b640*/  BSYNC B1 ;  /* 0x0000000000017941 */ /* 0x000fea0003800000 */
.L_x_352:
[----:B------:R-:W-:Y:S01]  /*b650*/  @!P5 IMAD R57, R57, R17, R2 ;  /* 0x000000113939d224 */ /* 0x000fe200078e0202 */
[----:B------:R-:W-:Y:S04]  /*b660*/  BSSY B1, `(.L_x_354) ;  /* 0x0000006000017945 */ /* 0x000fe80003800000 */
[----:B------:R0:W-:Y:S01]  /*b670*/  @!P5 STG.E.U8 desc[UR36][R6.64+0x41], R57 ;  /* 0x000041390600d986 */ /* 0x0001e2000c101124 */
[----:B------:R-:W-:Y:S05]  /*b680*/  @P6 BRA `(.L_x_355) ;  /* 0x00000000000c6947 */ /* 0x000fea0003800000 */
[----:B------:R-:W0:Y:S02]  /*b690*/  LDG.E.U8 R16, desc[UR36][R154.64+0x40] ;  /* 0x000040249a107981 */ /* 0x000e24000c1e1100 */
[----:B0-----:R-:W-:-:S05]  /*b6a0*/  PRMT R3, R16, 0x8880, RZ ;  /* 0x0000888010037816 */ /* 0x001fca00000000ff */
[----:B------:R-:W-:-:S07]  /*b6b0*/  IMAD R2, R3, R18, RZ ;  /* 0x0000001203027224 */ /* 0x000fce00078e02ff */
.L_x_355:
[----:B------:R-:W-:Y:S05]  /*b6c0*/  BSYNC B1 ;  /* 0x0000000000017941 */ /* 0x000fea0003800000 */
.L_x_354:
[----:B0-----:R-:W-:Y:S01]  /*b6d0*/  @!P6 IMAD R3, R58, R17, R2 ;  /* 0x000000113a03e224 */ /* 0x001fe200078e0202 */
[----:B------:R-:W-:Y:S04]  /*b6e0*/  BSSY B1, `(.L_x_356) ;  /* 0x0000006000017945 */ /* 0x000fe80003800000 */
[----:B------:R0:W-:Y:S01]  /*b6f0*/  @!P6 STG.E.U8 desc[UR36][R8.64+0x40], R3 ;  /* 0x000040030800e986 */ /* 0x0001e2000c101124 */
[----:B------:R-:W-:Y:S05]  /*b700*/  @P1 BRA `(.L_x_357) ;  /* 0x00000000000c1947 */ /* 0x000fea0003800000 */
[----:B------:R-:W0:Y:S02]  /*b710*/  LDG.E.U8 R16, desc[UR36][R154.64+0x41] ;  /* 0x000041249a107981 */ /* 0x000e24000c1e1100 */
[----:B0-----:R-:W-:-:S05]  /*b720*/  PRMT R3, R16, 0x8880, RZ ;  /* 0x0000888010037816 */ /* 0x001fca00000000ff */
[----:B------:R-:W-:-:S07]  /*b730*/  IMAD R2, R3, R18, RZ ;  /* 0x0000001203027224 */ /* 0x000fce00078e02ff */
.L_x_357:
[----:B------:R-:W-:Y:S05]  /*b740*/  BSYNC B1 ;  /* 0x0000000000017941 */ /* 0x000fea0003800000 */
.L_x_356:
        /* <DEDUP_REMOVED lines=12> */
.L_x_359:
[----:B------:R-:W-:Y:S05]  /*b810*/  BSYNC B1 ;  /* 0x0000000000017941 */ /* 0x000fea0003800000 */
.L_x_358:
[----:B0-----:R-:W-:Y:S01]  /*b820*/  @!P4 IMAD R3, R60, R17, R2 ;  /* 0x000000113c03c224 */ /* 0x001fe200078e0202 */
[----:B------:R-:W-:Y:S04]  /*b830*/  BSSY B1, `(.L_x_360) ;  /* 0x0000006000017945 */ /* 0x000fe80003800000 */
[----:B------:R0:W-:Y:S01]  /*b840*/  @!P4 STG.E.U8 desc[UR36][R6.64+0x48], R3 ;  /* 0x000048030600c986 */ /* 0x0001e2000c101124 */
[----:B------:R-:W-:Y:S05]  /*b850*/  @P3 BRA `(.L_x_361) ;  /* 0x00000000000c3947 */ /* 0x000fea0003800000 */
[----:B------:R-:W0:Y:S02]  /*b860*/  LDG.E.U8 R16, desc[UR36][R14.64+0x49] ;  /* 0x000049240e107981 */ /* 0x000e24000c1e1100 */
[----:B0-----:R-:W-:-:S05]  /*b870*/  PRMT R3, R16, 0x8880, RZ ;  /* 0x0000888010037816 */ /* 0x001fca00000000ff */
[----:B------:R-:W-:-:S07]  /*b880*/  IMAD R2, R3, R18, RZ ;  /* 0x0000001203027224 */ /* 0x000fce00078e02ff */
.L_x_361:
[----:B------:R-:W-:Y:S05]  /*b890*/  BSYNC B1 ;  /* 0x0000000000017941 */ /* 0x000fea0003800000 */
.L_x_360:
[----:B------:R-:W-:Y:S01]  /*b8a0*/  @!P3 IMAD R61, R61, R17, R2 ;  /* 0x000000113d3db224 */ /* 0x000fe200078e0202 */
[----:B------:R-:W-:Y:S04]  /*b8b0*/  BSSY B1, `(.L_x_362) ;  /* 0x0000006000017945 */ /* 0x000fe80003800000 */
[----:B------:R0:W-:Y:S01]  /*b8c0*/  @!P3 STG.E.U8 desc[UR36][R6.64+0x49], R61 ;  /* 0x0000493d0600b986 */ /* 0x0001e2000c101124 */
[----:B------:R-:W-:Y:S05]  /*b8d0*/  @P5 BRA `(.L_x_363) ;  /* 0x00000000000c5947 */ /* 0x000fea0003800000 */
[----:B------:R-:W0:Y:S02]  /*b8e0*/  LDG.E.U8 R16, desc[UR36][R154.64+0x48] ;  /* 0x000048249a107981 */ /* 0x000e24000c1e1100 */
[----:B0-----:R-:W-:-:S05]  /*b8f0*/  PRMT R3, R16, 0x8880, RZ ;  /* 0x0000888010037816 */ /* 0x001fca00000000ff */
[----:B------:R-:W-:-:S07]  /*b900*/  IMAD R2, R3, R18, RZ ;  /* 0x0000001203027224 */ /* 0x000fce00078e02ff */
.L_x_363:
[----:B------:R-:W-:Y:S05]  /*b910*/  BSYNC B1 ;  /* 0x0000000000017941 */ /* 0x000fea0003800000 */
.L_x_362:
[----:B0-----:R-:W-:Y:S01]  /*b920*/  @!P5 IMAD R3, R62, R17, R2 ;  /* 0x000000113e03d224 */ /* 0x001fe200078e0202 */
[----:B------:R-:W-:Y:S04]  /*b930*/  BSSY B1, `(.L_x_364) ;  /* 0x0000006000017945 */ /* 0x000fe80003800000 */
[----:B------:R0:W-:Y:S01]  /*b940*/  @!P5 STG.E.U8 desc[UR36][R8.64+0x48], R3 ;  /* 0x000048030800d986 */ /* 0x0001e2000c101124 */
[----:B------:R-:W-:Y:S05]  /*b950*/  @P6 BRA `(.L_x_365) ;  /* 0x00000000000c6947 */ /* 0x000fea0003800000 */
[----:B------:R-:W0:Y:S02]  /*b960*/  LDG.E.U8 R16, desc[UR36][R154.64+0x49] ;  /* 0x000049249a107981 */ /* 0x000e24000c1e1100 */
[----:B0-----:R-:W-:-:S05]  /*b970*/  PRMT R3, R16, 0x8880, RZ ;  /* 0x0000888010037816 */ /* 0x001fca00000000ff */
[----:B------:R-:W-:-:S07]  /*b980*/  IMAD R2, R3, R18, RZ ;  /* 0x0000001203027224 */ /* 0x000fce00078e02ff */
.L_x_365:
[----:B------:R-:W-:Y:S05]  /*b990*/  BSYNC B1 ;  /* 0x0000000000017941 */ /* 0x000fea0003800000 */
.L_x_364:
[----:B------:R-:W-:Y:S01]  /*b9a0*/  @!P6 IMAD R63, R63, R17, R2 ;  /* 0x000000113f3fe224 */ /* 0x000fe200078e0202 */
[----:B------:R-:W-:Y:S04]  /*b9b0*/  BSSY B1, `(.L_x_366) ;  /* 0x0000006000017945 */ /* 0x000fe80003800000 */
[----:B------:R0:W-:Y:S01]  /*b9c0*/  @!P6 STG.E.U8 desc[UR36][R8.64+0x49], R63 ;  /* 0x0000493f0800e986 */ /* 0x0001e2000c101124 */
[----:B------:R-:W-:Y:S05]  /*b9d0*/  @P1 BRA `(.L_x_367) ;  /* 0x00000000000c1947 */ /* 0x000fea0003800000 */
[----:B------:R-:W0:Y:S02]  /*b9e0*/  LDG.E.U8 R16, desc[UR36][R14.64+0x50] ;  /* 0x000050240e107981 */ /* 0x000e24000c1e1100 */
[----:B0-----:R-:W-:-:S05]  /*b9f0*/  PRMT R3, R16, 0x8880, RZ ;  /* 0x0000888010037816 */ /* 0x001fca00000000ff */
[----:B------:R-:W-:-:S07]  /*ba00*/  IMAD R2, R3, R18, RZ ;  /* 0x0000001203027224 */ /* 0x000fce00078e02ff */
.L_x_367:
[----:B------:R-:W-:Y:S05]  /*ba10*/  BSYNC B1 ;  /* 0x0000000000017941 */ /* 0x000fea0003800000 */
.L_x_366:
        /* <DEDUP_REMOVED lines=12> */
.L_x_369:
[----:B------:R-:W-:Y:S05]  /*bae0*/  BSYNC B1 ;  /* 0x0000000000017941 */ /* 0x000fea0003800000 */
.L_x_368:
[----:B------:R-:W-:Y:S01]  /*baf0*/  @!P4 IMAD R65, R65, R17, R2 ;  /* 0x000000114141c224 */ /* 0x000fe200078e0202 */
[----:B------:R-:W-:Y:S04]  /*bb00*/  BSSY B1, `(.L_x_370) ;  /* 0x0000006000017945 */ /* 0x000fe80003800000 */
[----:B------:R0:W-:Y:S01]  /*bb10*/  @!P4 STG.E.U8 desc[UR36][R6.64+0x51], R65 ;  /* 0x000051410600c986 */ /* 0x0001e2000c101124 */
[----:B------:R-:W-:Y:S05]  /*bb20*/  @P3 BRA `(.L_x_371) ;  /* 0x00000000000c3947 */ /* 0x000fea0003800000 */
[----:B------:R-:W0:Y:S02]  /*bb30*/  LDG.E.U8 R16, desc[UR36][R154.64+0x50] ;  /* 0x000050249a107981 */ /* 0x000e24000c1e1100 */
[----:B0-----:R-:W-:-:S05]  /*bb40*/  PRMT R3, R16, 0x8880, RZ ;  /* 0x0000888010037816 */ /* 0x001fca00000000ff */
[----:B------:R-:W-:-:S07]  /*bb50*/  IMAD R2, R3, R18, RZ ;  /* 0x0000001203027224 */ /* 0x000fce00078e02ff */
.L_x_371:
[----:B------:R-:W-:Y:S05]  /*bb60*/  BSYNC B1 ;  /* 0x0000000000017941 */ /* 0x000fea0003800000 */
.L_x_370:
[----:B0-----:R-:W-:Y:S01]  /*bb70*/  @!P3 IMAD R3, R66, R17, R2 ;  /* 0x000000114203b224 */ /* 0x001fe200078e0202 */
[----:B------:R-:W-:Y:S04]  /*bb80*/  BSSY B1, `(.L_x_372) ;  /* 0x0000006000017945 */ /* 0x000fe80003800000 */
[----:B------:R0:W-:Y:S01]  /*bb90*/  @!P3 STG.E.U8 desc[UR36][R8.64+0x50], R3 ;  /* 0x000050030800b986 */ /* 0x0001e2000c101124 */
[----:B------:R-:W-:Y:S05]  /*bba0*/  @P5 BRA `(.L_x_373) ;  /* 0x00000000000c5947 */ /* 0x000fea0003800000 */
[----:B------:R-:W0:Y:S02]  /*bbb0*/  LDG.E.U8 R16, desc[UR36][R154.64+0x51] ;  /* 0x000051249a107981 */ /* 0x000e24000c1e1100 */
[----:B0-----:R-:W-:-:S05]  /*bbc0*/  PRMT R3, R16, 0x8880, RZ ;  /* 0x0000888010037816 */ /* 0x001fca00000000ff */
[----:B------:R-:W-:-:S07]  /*bbd0*/  IMAD R2, R3, R18, RZ ;  /* 0x0000001203027224 */ /* 0x000fce00078e02ff */
.L_x_373:
[----:B------:R-:W-:Y:S05]  /*bbe0*/  BSYNC B1 ;  /* 0x0000000000017941 */ /* 0x000fea0003800000 */
.L_x_372:
[----:B------:R-:W-:Y:S01]  /*bbf0*/  @!P5 IMAD R67, R67, R17, R2 ;  /* 0x000000114343d224 */ /* 0x000fe200078e0202 */
[----:B------:R-:W-:Y:S04]  /*bc00*/  BSSY B1, `(.L_x_374) ;  /* 0x0000006000017945 */ /* 0x000fe80003800000 */
[----:B------:R0:W-:Y:S01]  /*bc10*/  @!P5 STG.E.U8 desc[UR36][R8.64+0x51], R67 ;  /* 0x000051430800d986 */ /* 0x0001e2000c101124 */
[----:B------:R-:W-:Y:S05]  /*bc20*/  @P6 BRA `(.L_x_375) ;  /* 0x00000000000c6947 */ /* 0x000fea0003800000 */
[----:B------:R-:W0:Y:S02]  /*bc30*/  LDG.E.U8 R16, desc[UR36][R14.64+0x58] ;  /* 0x000058240e107981 */ /* 0x000e24000c1e1100 */
[----:B0-----:R-:W-:-:S05]  /*bc40*/  PRMT R3, R16, 0x8880, RZ ;  /* 0x0000888010037816 */ /* 0x001fca00000000ff */
[----:B------:R-:W-:-:S07]  /*bc50*/  IMAD R2, R3, R18, RZ ;  /* 0x0000001203027224 */ /* 0x000fce00078e02ff */
.L_x_375:
[----:B------:R-:W-:Y:S05]  /*bc60*/  BSYNC B1 ;  /* 0x0000000000017941 */ /* 0x000fea0003800000 */
.L_x_374:
[----:B0-----:R-:W-:Y:S01]  /*bc70*/  @!P6 IMAD R3, R68, R17, R2 ;  /* 0x000000114403e224 */ /* 0x001fe200078e0202 */
[----:B------:R-:W-:Y:S04]  /*bc80*/  BSSY B1, `(.L_x_376) ;  /* 0x0000006000017945 */ /* 0x000fe80003800000 */
[----:B------:R0:W-:Y:S01]  /*bc90*/  @!P6 STG.E.U8 desc[UR36][R6.64+0x58], R3 ;  /* 0x000058030600e986 */ /* 0x0001e2000c101124 */
[----:B------:R-:W-:Y:S05]  /*bca0*/  @P1 BRA `(.L_x_377) ;  /* 0x00000000000c1947 */ /* 0x000fea0003800000 */
[----:B------:R-:W0:Y:S02]  /*bcb0*/  LDG.E.U8 R16, desc[UR36][R14.64+0x59] ;  /* 0x000059240e107981 */ /* 0x000e24000c1e1100 */
[----:B0-----:R-:W-:-:S05]  /*bcc0*/  PRMT R3, R16, 0x8880, RZ ;  /* 0x0000888010037816 */ /* 0x001fca00000000ff */
[----:B------:R-:W-:-:S07]  /*bcd0*/  IMAD R2, R3, R18, RZ ;  /* 0x0000001203027224 */ /* 0x000fce00078e02ff */
.L_x_377:
[----:B------:R-:W-:Y:S05]  /*bce0*/  BSYNC B1 ;  /* 0x0000000000017941 */ /* 0x000fea0003800000 */
.L_x_376:
        /* <DEDUP_REMOVED lines=12> */
.L_x_379:
[----:B------:R-:W-:Y:S05]  /*bdb0*/  BSYNC B1 ;  /* 0x0000000000017941 */ /* 0x000fea0003800000 */
.L_x_378:
[----:B0-----:R-:W-:Y:S01]  /*bdc0*/  @!P4 IMAD R3, R70, R17, R2 ;  /* 0x000000114603c224 */ /* 0x001fe200078e0202 */
[----:B------:R-:W-:Y:S04]  /*bdd0*/  BSSY B1, `(.L_x_380) ;  /* 0x0000006000017945 */ /* 0x000fe80003800000 */
[----:B------:R0:W-:Y:S01]  /*bde0*/  @!P4 STG.E.U8 desc[UR36][R8.64+0x58], R3 ;  /* 0x000058030800c986 */ /* 0x0001e2000c101124 */
[----:B------:R-:W-:Y:S05]  /*bdf0*/  @P3 BRA `(.L_x_381) ;  /* 0x00000000000c3947 */ /* 0x000fea0003800000 */
[----:B------:R-:W0:Y:S02]  /*be00*/  LDG.E.U8 R16, desc[UR36][R154.64+0x59] ;  /* 0x000059249a107981 */ /* 0x000e24000c1e1100 */
[----:B0-----:R-:W-:-:S05]  /*be10*/  PRMT R3, R16, 0x8880, RZ ;  /* 0x0000888010037816 */ /* 0x001fca00000000ff */
[----:B------:R-:W-:-:S07]  /*be20*/  IMAD R2, R3, R18, RZ ;  /* 0x0000001203027224 */ /* 0x000fce00078e02ff */
.L_x_381:
[----:B------:R-:W-:Y:S05]  /*be30*/  BSYNC B1 ;  /* 0x0000000000017941 */ /* 0x000fea0003800000 */
.L_x_380:
[----:B------:R-:W-:Y:S01]  /*be40*/  @!P3 IMAD R71, R71, R17, R2 ;  /* 0x000000114747b224 */ /* 0x000fe200078e0202 */
[----:B------:R-:W-:Y:S04]  /*be50*/  BSSY B1, `(.L_x_382) ;  /* 0x0000006000017945 */ /* 0x000fe80003800000 */
[----:B------:R0:W-:Y:S01]  /*be60*/  @!P3 STG.E.U8 desc[UR36][R8.64+0x59], R71 ;  /* 0x000059470800b986 */ /* 0x0001e2000c101124 */
[----:B------:R-:W-:Y:S05]  /*be70*/  @P5 BRA `(.L_x_383) ;  /* 0x00000000000c5947 */ /* 0x000fea0003800000 */
[----:B------:R-:W0:Y:S02]  /*be80*/  LDG.E.U8 R16, desc[UR36][R14.64+0x60] ;  /* 0x000060240e107981 */ /* 0x000e24000c1e1100 */
[----:B0-----:R-:W-:-:S05]  /*be90*/  PRMT R3, R16, 0x8880, RZ ;  /* 0x0000888010037816 */ /* 0x001fca00000000ff */
[----:B------:R-:W-:-:S07]  /*bea0*/  IMAD R2, R3, R18, RZ ;  /* 0x0000001203027224 */ /* 0x000fce00078e02ff */
.L_x_383:
[----:B------:R-:W-:Y:S05]  /*beb0*/  BSYNC B1 ;  /* 0x0000000000017941 */ /* 0x000fea0003800000 */
.L_x_382:
[----:B0-----:R-:W-:Y:S01]  /*bec0*/  @!P5 IMAD R3, R72, R17, R2 ;  /* 0x000000114803d224 */ /* 0x001fe200078e0202 */
[----:B------:R-:W-:Y:S04]  /*bed0*/  BSSY B1, `(.L_x_384) ;  /* 0x0000006000017945 */ /* 0x000fe80003800000 */
[----:B------:R0:W-:Y:S01]  /*bee0*/  @!P5 STG.E.U8 desc[UR36][R6.64+0x60], R3 ;  /* 0x000060030600d986 */ /* 0x0001e2000c101124 */
[----:B------:R-:W-:Y:S05]  /*bef0*/  @P6 BRA `(.L_x_385) ;  /* 0x00000000000c6947 */ /* 0x000fea0003800000 */
[----:B------:R-:W0:Y:S02]  /*bf00*/  LDG.E.U8 R16, desc[UR36][R14.64+0x61] ;  /* 0x000061240e107981 */ /* 0x000e24000c1e1100 */
[----:B0-----:R-:W-:-:S05]  /*bf10*/  PRMT R3, R16, 0x8880, RZ ;  /* 0x0000888010037816 */ /* 0x001fca00000000ff */
[----:B------:R-:W-:-:S07]  /*bf20*/  IMAD R2, R3, R18, RZ ;  /* 0x0000001203027224 */ /* 0x000fce00078e02ff */
.L_x_385:
[----:B------:R-:W-:Y:S05]  /*bf30*/  BSYNC B1 ;  /* 0x0000000000017941 */ /* 0x000fea0003800000 */
.L_x_384:
[----:B------:R-:W-:Y:S01]  /*bf40*/  @!P6 IMAD R73, R73, R17, R2 ;  /* 0x000000114949e224 */ /* 0x000fe200078e0202 */
[----:B------:R-:W-:Y:S04]  /*bf50*/  BSSY B1, `(.L_x_386) ;  /* 0x0000006000017945 */ /* 0x000fe80003800000 */
[----:B------:R0:W-:Y:S01]  /*bf60*/  @!P6 STG.E.U8 desc[UR36][R6.64+0x61], R73 ;  /* 0x000061490600e986 */ /* 0x0001e2000c101124 */
[----:B------:R-:W-:Y:S05]  /*bf70*/  @P1 BRA `(.L_x_387) ;  /* 0x00000000000c1947 */ /* 0x000fea0003800000 */
[----:B------:R-:W0:Y:S02]  /*bf80*/  LDG.E.U8 R16, desc[UR36][R154.64+0x60] ;  /* 0x000060249a107981 */ /* 0x000e24000c1e1100 */
[----:B0-----:R-:W-:-:S05]  /*bf90*/  PRMT R3, R16, 0x8880, RZ ;  /* 0x0000888010037816 */ /* 0x001fca00000000ff */
[----:B------:R-:W-:-:S07]  /*bfa0*/  IMAD R2, R3, R18, RZ ;  /* 0x0000001203027224 */ /* 0x000fce00078e02ff */
.L_x_387:
[----:B------:R-:W-:Y:S05]  /*bfb0*/  BSYNC B1 ;  /* 0x0000000000017941 */ /* 0x000fea0003800000 */
.L_x_386:
        /* <DEDUP_REMOVED lines=12> */
.L_x_389:
[----:B------:R-:W-:Y:S05]  /*c080*/  BSYNC B1 ;  /* 0x0000000000017941 */ /* 0x000fea0003800000 */
.L_x_388:
[----:B------:R-:W-:Y:S01]  /*c090*/  @!P4 IMAD R75, R75, R17, R2 ;  /* 0x000000114b4bc224 */ /* 0x000fe200078e0202 */
[----:B------:R-:W-:Y:S04]  /*c0a0*/  BSSY B1, `(.L_x_390) ;  /* 0x0000006000017945 */ /* 0x000fe80003800000 */
[----:B------:R0:W-:Y:S01]  /*c0b0*/  @!P4 STG.E.U8 desc[UR36][R8.64+0x61], R75 ;  /* 0x0000614b0800c986 */ /* 0x0001e2000c101124 */
[----:B------:R-:W-:Y:S05]  /*c0c0*/  @P3 BRA `(.L_x_391) ;  /* 0x00000000000c3947 */ /* 0x000fea0003800000 */
[----:B------:R-:W0:Y:S02]  /*c0d0*/  LDG.E.U8 R16, desc[UR36][R14.64+0x68] ;  /* 0x000068240e107981 */ /* 0x000e24000c1e1100 */
[----:B0-----:R-:W-:-:S05]  /*c0e0*/  PRMT R3, R16, 0x8880, RZ ;  /* 0x0000888010037816 */ /* 0x001fca00000000ff */
[----:B------:R-:W-:-:S07]  /*c0f0*/  IMAD R2, R3, R18, RZ ;  /* 0x0000001203027224 */ /* 0x000fce00078e02ff */
.L_x_391:
[----:B------:R-:W-:Y:S05]  /*c100*/  BSYNC B1 ;  /* 0x0000000000017941 */ /* 0x000fea0003800000 */
.L_x_390:
[----:B0-----:R-:W-:Y:S01]  /*c110*/  @!P3 IMAD R3, R76, R17, R2 ;  /* 0x000000114c03b224 */ /* 0x001fe200078e0202 */
[----:B------:R-:W-:Y:S04]  /*c120*/  BSSY B1, `(.L_x_392) ;  /* 0x0000006000017945 */ /* 0x000fe80003800000 */
[----:B------:R0:W-:Y:S01]  /*c130*/  @!P3 STG.E.U8 desc[UR36][R6.64+0x68], R3 ;  /* 0x000068030600b986 */ /* 0x0001e2000c101124 */
[----:B------:R-:W-:Y:S05]  /*c140*/  @P5 BRA `(.L_x_393) ;  /* 0x00000000000c5947 */ /* 0x000fea0003800000 */
[----:B------:R-:W0:Y:S02]  /*c150*/  LDG.E.U8 R16, desc[UR36][R14.64+0x69] ;  /* 0x000069240e107981 */ /* 0x000e24000c1e1100 */
[----:B0-----:R-:W-:-:S05]  /*c160*/  PRMT R3, R16, 0x8880, RZ ;  /* 0x0000888010037816 */ /* 0x001fca00000000ff */
[----:B------:R-:W-:-:S07]  /*c170*/  IMAD R2, R3, R18, RZ ;  /* 0x0000001203027224 */ /* 0x000fce00078e02ff */
.L_x_393:
[----:B------:R-:W-:Y:S05]  /*c180*/  BSYNC B1 ;  /* 0x0000000000017941 */ /* 0x000fea0003800000 */
.L_x_392:
[----:B------:R-:W-:Y:S01]  /*c190*/  @!P5 IMAD R77, R77, R17, R2 ;  /* 0x000000114d4dd224 */ /* 0x000fe200078e0202 */
[----:B------:R-:W-:Y:S04]  /*c1a0*/  BSSY B1, `(.L_x_394) ;  /* 0x0000006000017945 */ /* 0x000fe80003800000 */
[----:B------:R0:W-:Y:S01]  /*c1b0*/  @!P5 STG.E.U8 desc[UR36][R6.64+0x69], R77 ;  /* 0x0000694d0600d986 */ /* 0x0001e2000c101124 */
[----:B------:R-:W-:Y:S05]  /*c1c0*/  @P6 BRA `(.L_x_395) ;  /* 0x00000000000c6947 */ /* 0x000fea0003800000 */
[----:B------:R-:W0:Y:S02]  /*c1d0*/  LDG.E.U8 R16, desc[UR36][R154.64+0x68] ;  /* 0x000068249a107981 */ /* 0x000e24000c1e1100 */
[----:B0-----:R-:W-:-:S05]  /*c1e0*/  PRMT R3, R16, 0x8880, RZ ;  /* 0x0000888010037816 */ /* 0x001fca00000000ff */
[----:B------:R-:W-:-:S07]  /*c1f0*/  IMAD R2, R3, R18, RZ ;  /* 0x0000001203027224 */ /* 0x000fce00078e02ff */
.L_x_395:
[----:B------:R-:W-:Y:S05]  /*c200*/  BSYNC B1 ;  /* 0x0000000000017941 */ /* 0x000fea0003800000 */
.L_x_394:
[----:B0-----:R-:W-:Y:S01]  /*c210*/  @!P6 IMAD R3, R78, R17, R2 ;  /* 0x000000114e03e224 */ /* 0x001fe200078e0202 */
[----:B------:R-:W-:Y:S04]  /*c220*/  BSSY B1, `(.L_x_396) ;  /* 0x0000006000017945 */ /* 0x000fe80003800000 */
[----:B------:R0:W-:Y:S01]  /*c230*/  @!P6 STG.E.U8 desc[UR36][R8.64+0x68], R3 ;  /* 0x000068030800e986 */ /* 0x0001e2000c101124 */
[----:B------:R-:W-:Y:S05]  /*c240*/  @P1 BRA `(.L_x_397) ;  /* 0x00000000000c1947 */ /* 0x000fea0003800000 */
[----:B------:R-:W0:Y:S02]  /*c250*/  LDG.E.U8 R16, desc[UR36][R154.64+0x69] ;  /* 0x000069249a107981 */ /* 0x000e24000c1e1100 */
[----:B0-----:R-:W-:-:S05]  /*c260*/  PRMT R3, R16, 0x8880, RZ ;  /* 0x0000888010037816 */ /* 0x001fca00000000ff */
[----:B------:R-:W-:-:S07]  /*c270*/  IMAD R2, R3, R18, RZ ;  /* 0x0000001203027224 */ /* 0x000fce00078e02ff */
.L_x_397:
[----:B------:R-:W-:Y:S05]  /*c280*/  BSYNC B1 ;  /* 0x0000000000017941 */ /* 0x000fea0003800000 */
.L_x_396:
        /* <DEDUP_REMOVED lines=12> */
.L_x_399:
[----:B------:R-:W-:Y:S05]  /*c350*/  BSYNC B1 ;  /* 0x0000000000017941 */ /* 0x000fea0003800000 */
.L_x_398:
[----:B0-----:R-:W-:Y:S01]  /*c360*/  @!P4 IMAD R3, R80, R17, R2 ;  /* 0x000000115003c224 */ /* 0x001fe200078e0202 */
[----:B------:R-:W-:Y:S04]  /*c370*/  BSSY B1, `(.L_x_400) ;  /* 0x0000006000017945 */ /* 0x000fe80003800000 */
[----:B------:R0:W-:Y:S01]  /*c380*/  @!P4 STG.E.U8 desc[UR36][R6.64+0x70], R3 ;  /* 0x000070030600c986 */ /* 0x0001e2000c101124 */
[----:B------:R-:W-:Y:S05]  /*c390*/  @P3 BRA `(.L_x_401) ;  /* 0x00000000000c3947 */ /* 0x000fea0003800000 */
[----:B------:R-:W0:Y:S02]  /*c3a0*/  LDG.E.U8 R16, desc[UR36][R14.64+0x71] ;  /* 0x000071240e107981 */ /* 0x000e24000c1e1100 */
[----:B0-----:R-:W-:-:S05]  /*c3b0*/  PRMT R3, R16, 0x8880, RZ ;  /* 0x0000888010037816 */ /* 0x001fca00000000ff */
[----:B------:R-:W-:-:S07]  /*c3c0*/  IMAD R2, R3, R18, RZ ;  /* 0x0000001203027224 */ /* 0x000fce00078e02ff */
.L_x_401:
[----:B------:R-:W-:Y:S05]  /*c3d0*/  BSYNC B1 ;  /* 0x0000000000017941 */ /* 0x000fea0003800000 */
.L_x_400:
[----:B------:R-:W-:Y:S01]  /*c3e0*/  @!P3 IMAD R81, R81, R17, R2 ;  /* 0x000000115151b224 */ /* 0x000fe200078e0202 */
[----:B------:R-:W-:Y:S04]  /*c3f0*/  BSSY B1, `(.L_x_402) ;  /* 0x0000006000017945 */ /* 0x000fe80003800000 */
[----:B------:R0:W-:Y:S01]  /*c400*/  @!P3 STG.E.U8 desc[UR36][R6.64+0x71], R81 ;  /* 0x000071510600b986 */ /* 0x0001e2000c101124 */
[----:B------:R-:W-:Y:S05]  /*c410*/  @P5 BRA `(.L_x_403) ;  /* 0x00000000000c5947 */ /* 0x000fea0003800000 */
[----:B------:R-:W0:Y:S02]  /*c420*/  LDG.E.U8 R16, desc[UR36][R154.64+0x70] ;  /* 0x000070249a107981 */ /* 0x000e24000c1e1100 */
[----:B0-----:R-:W-:-:S05]  /*c430*/  PRMT R3, R16, 0x8880, RZ ;  /* 0x0000888010037816 */ /* 0x001fca00000000ff */
[----:B------:R-:W-:-:S07]  /*c440*/  IMAD R2, R3, R18, RZ ;  /* 0x0000001203027224 */ /* 0x000fce00078e02ff */
.L_x_403:
[----:B------:R-:W-:Y:S05]  /*c450*/  BSYNC B1 ;  /* 0x0000000000017941 */ /* 0x000fea0003800000 */
.L_x_402:
[----:B0-----:R-:W-:Y:S01]  /*c460*/  @!P5 IMAD R3, R82, R17, R2 ;  /* 0x000000115203d224 */ /* 0x001fe200078e0202 */
[----:B------:R-:W-:Y:S04]  /*c470*/  BSSY B1, `(.L_x_404) ;  /* 0x0000006000017945 */ /* 0x000fe80003800000 */
[----:B------:R0:W-:Y:S01]  /*c480*/  @!P5 STG.E.U8 desc[UR36][R8.64+0x70], R3 ;  /* 0x000070030800d986 */ /* 0x0001e2000c101124 */
[----:B------:R-:W-:Y:S05]  /*c490*/  @P6 BRA `(.L_x_405) ;  /* 0x00000000000c6947 */ /* 0x000fea0003800000 */
[----:B------:R-:W0:Y:S02]  /*c4a0*/  LDG.E.U8 R16, desc[UR36][R154.64+0x71] ;  /* 0x000071249a107981 */ /* 0x000e24000c1e1100 */
[----:B0-----:R-:W-:-:S05]  /*c4b0*/  PRMT R3, R16, 0x8880, RZ ;  /* 0x0000888010037816 */ /* 0x001fca00000000ff */
[----:B------:R-:W-:-:S07]  /*c4c0*/  IMAD R2, R3, R18, RZ ;  /* 0x0000001203027224 */ /* 0x000fce00078e02ff */
.L_x_405:
[----:B------:R-:W-:Y:S05]  /*c4d0*/  BSYNC B1 ;  /* 0x0000000000017941 */ /* 0x000fea0003800000 */
.L_x_404:
[----:B------:R-:W-:Y:S01]  /*c4e0*/  @!P6 IMAD R83, R83, R17, R2 ;  /* 0x000000115353e224 */ /* 0x000fe200078e0202 */
[----:B------:R-:W-:Y:S04]  /*c4f0*/  BSSY B1, `(.L_x_406) ;  /* 0x0000006000017945 */ /* 0x000fe80003800000 */
[----:B------:R0:W-:Y:S01]  /*c500*/  @!P6 STG.E.U8 desc[UR36][R8.64+0x71], R83 ;  /* 0x000071530800e986 */ /* 0x0001e2000c101124 */
[----:B------:R-:W-:Y:S05]  /*c510*/  @P1 BRA `(.L_x_407) ;  /* 0x00000000000c1947 */ /* 0x000fea0003800000 */
[----:B------:R-:W0:Y:S02]  /*c520*/  LDG.E.U8 R16, desc[UR36][R14.64+0x78] ;  /* 0x000078240e107981 */ /* 0x000e24000c1e1100 */
[----:B0-----:R-:W-:-:S05]  /*c530*/  PRMT R3, R16, 0x8880, RZ ;  /* 0x0000888010037816 */ /* 0x001fca00000000ff */
[----:B------:R-:W-:-:S07]  /*c540*/  IMAD R2, R3, R18, RZ ;  /* 0x0000001203027224 */ /* 0x000fce00078e02ff */
.L_x_407:
[----:B------:R-:W-:Y:S05]  /*c550*/  BSYNC B1 ;  /* 0x0000000000017941 */ /* 0x000fea0003800000 */
.L_x_406:
        /* <DEDUP_REMOVED lines=12> */
.L_x_409:
[----:B------:R-:W-:Y:S05]  /*c620*/  BSYNC B1 ;  /* 0x0000000000017941 */ /* 0x000fea0003800000 */
.L_x_408:
[----:B------:R-:W-:Y:S01]  /*c630*/  @!P4 IMAD R85, R85, R17, R2 ;  /* 0x000000115555c224 */ /* 0x000fe200078e0202 */
[----:B------:R-:W-:Y:S04]  /*c640*/  BSSY B1, `(.L_x_410) ;  /* 0x0000006000017945 */ /* 0x000fe80003800000 */
[----:B------:R0:W-:Y:S01]  /*c650*/  @!P4 STG.E.U8 desc[UR36][R6.64+0x79], R85 ;  /* 0x000079550600c986 */ /* 0x0001e2000c101124 */
[----:B------:R-:W-:Y:S05]  /*c660*/  @P3 BRA `(.L_x_411) ;  /* 0x00000000000c3947 */ /* 0x000fea0003800000 */
[----:B------:R-:W0:Y:S02]  /*c670*/  LDG.E.U8 R16, desc[UR36][R154.64+0x78] ;  /* 0x000078249a107981 */ /* 0x000e24000c1e1100 */
[----:B0-----:R-:W-:-:S05]  /*c680*/  PRMT R3, R16, 0x8880, RZ ;  /* 0x0000888010037816 */ /* 0x001fca00000000ff */
[----:B------:R-:W-:-:S07]  /*c690*/  IMAD R2, R3, R18, RZ ;  /* 0x0000001203027224 */ /* 0x000fce00078e02ff */
.L_x_411:
[----:B------:R-:W-:Y:S05]  /*c6a0*/  BSYNC B1 ;  /* 0x0000000000017941 */ /* 0x000fea0003800000 */
.L_x_410:
[----:B0-----:R-:W-:Y:S01]  /*c6b0*/  @!P3 IMAD R3, R86, R17, R2 ;  /* 0x000000115603b224 */ /* 0x001fe200078e0202 */
[----:B------:R-:W-:Y:S04]  /*c6c0*/  BSSY B1, `(.L_x_412) ;  /* 0x0000006000017945 */ /* 0x000fe80003800000 */
[----:B------:R0:W-:Y:S01]  /*c6d0*/  @!P3 STG.E.U8 desc[UR36][R8.64+0x78], R3 ;  /* 0x000078030800b986 */ /* 0x0001e2000c101124 */
[----:B------:R-:W-:Y:S05]  /*c6e0*/  @P5 BRA `(.L_x_413) ;  /* 0x00000000000c5947 */ /* 0x000fea0003800000 */
[----:B------:R-:W0:Y:S02]  /*c6f0*/  LDG.E.U8 R16, desc[UR36][R154.64+0x79] ;  /* 0x000079249a107981 */ /* 0x000e24000c1e1100 */
[----:B0-----:R-:W-:-:S05]  /*c700*/  PRMT R3, R16, 0x8880, RZ ;  /* 0x0000888010037816 */ /* 0x001fca00000000ff */
[----:B------:R-:W-:-:S07]  /*c710*/  IMAD R2, R3, R18, RZ ;  /* 0x0000001203027224 */ /* 0x000fce00078e02ff */
.L_x_413:
[----:B------:R-:W-:Y:S05]  /*c720*/  BSYNC B1 ;  /* 0x0000000000017941 */ /* 0x000fea0003800000 */
.L_x_412:
[----:B------:R-:W-:Y:S01]  /*c730*/  @!P5 IMAD R87, R87, R17, R2 ;  /* 0x000000115757d224 */ /* 0x000fe200078e0202 */
[----:B------:R-:W-:Y:S04]  /*c740*/  BSSY B1, `(.L_x_414) ;  /* 0x0000006000017945 */ /* 0x000fe80003800000 */
[----:B------:R0:W-:Y:S01]  /*c750*/  @!P5 STG.E.U8 desc[UR36][R8.64+0x79], R87 ;  /* 0x000079570800d986 */ /* 0x0001e2000c101124 */
[----:B------:R-:W-:Y:S05]  /*c760*/  @P6 BRA `(.L_x_415) ;  /* 0x00000000000c6947 */ /* 0x000fea0003800000 */
[----:B------:R-:W0:Y:S02]  /*c770*/  LDG.E.U8 R16, desc[UR36][R14.64+0x80] ;  /* 0x000080240e107981 */ /* 0x000e24000c1e1100 */
[----:B0-----:R-:W-:-:S05]  /*c780*/  PRMT R3, R16, 0x8880, RZ ;  /* 0x0000888010037816 */ /* 0x001fca00000000ff */
[----:B------:R-:W-:-:S07]  /*c790*/  IMAD R2, R3, R18, RZ ;  /* 0x0000001203027224 */ /* 0x000fce00078e02ff */
.L_x_415:
[----:B------:R-:W-:Y:S05]  /*c7a0*/  BSYNC B1 ;  /* 0x0000000000017941 */ /* 0x000fea0003800000 */
.L_x_414:
[----:B0-----:R-:W-:Y:S01]  /*c7b0*/  @!P6 IMAD R3, R88, R17, R2 ;  /* 0x000000115803e224 */ /* 0x001fe200078e0202 */
[----:B------:R-:W-:Y:S04]  /*c7c0*/  BSSY B1, `(.L_x_416) ;  /* 0x0000006000017945 */ /* 0x000fe80003800000 */
[----:B------:R0:W-:Y:S01]  /*c7d0*/  @!P6 STG.E.U8 desc[UR36][R6.64+0x80], R3 ;  /* 0x000080030600e986 */ /* 0x0001e2000c101124 */
[----:B------:R-:W-:Y:S05]  /*c7e0*/  @P1 BRA `(.L_x_417) ;  /* 0x00000000000c1947 */ /* 0x000fea0003800000 */
[----:B------:R-:W0:Y:S02]  /*c7f0*/  LDG.E.U8 R16, desc[UR36][R14.64+0x81] ;  /* 0x000081240e107981 */ /* 0x000e24000c1e1100 */
[----:B0-----:R-:W-:-:S05]  /*c800*/  PRMT R3, R16, 0x8880, RZ ;  /* 0x0000888010037816 */ /* 0x001fca00000000ff */
[----:B------:R-:W-:-:S07]  /*c810*/  IMAD R2, R3, R18, RZ ;  /* 0x0000001203027224 */ /* 0x000fce00078e02ff */
.L_x_417:
[----:B------:R-:W-:Y:S05]  /*c820*/  BSYNC B1 ;  /* 0x0000000000017941 */ /* 0x000fea0003800000 */
.L_x_416:
        /* <DEDUP_REMOVED lines=12> */
.L_x_419:
[----:B------:R-:W-:Y:S05]  /*c8f0*/  BSYNC B1 ;  /* 0x0000000000017941 */ /* 0x000fea0003800000 */
.L_x_418:
[----:B0-----:R-:W-:Y:S01]  /*c900*/  @!P4 IMAD R3, R90, R17, R2 ;  /* 0x000000115a03c224 */ /* 0x001fe200078e0202 */
[----:B------:R-:W-:Y:S04]  /*c910*/  BSSY B1, `(.L_x_420) ;  /* 0x0000006000017945 */ /* 0x000fe80003800000 */
[----:B------:R0:W-:Y:S01]  /*c920*/  @!P4 STG.E.U8 desc[UR36][R8.64+0x80], R3 ;  /* 0x000080030800c986 */ /* 0x0001e2000c101124 */
[----:B------:R-:W-:Y:S05]  /*c930*/  @P3 BRA `(.L_x_421) ;  /* 0x00000000000c3947 */ /* 0x000fea0003800000 */
[----:B------:R-:W0:Y:S02]  /*c940*/  LDG.E.U8 R16, desc[UR36][R154.64+0x81] ;  /* 0x000081249a107981 */ /* 0x000e24000c1e1100 */
[----:B0-----:R-:W-:-:S05]  /*c950*/  PRMT R3, R16, 0x8880, RZ ;  /* 0x0000888010037816 */ /* 0x001fca00000000ff */
[----:B------:R-:W-:-:S07]  /*c960*/  IMAD R2, R3, R18, RZ ;  /* 0x0000001203027224 */ /* 0x000fce00078e02ff */
.L_x_421:
[----:B------:R-:W-:Y:S05]  /*c970*/  BSYNC B1 ;  /* 0x0000000000017941 */ /* 0x000fea0003800000 */
.L_x_420:
[----:B------:R-:W-:Y:S01]  /*c980*/  @!P3 IMAD R91, R91, R17, R2 ;  /* 0x000000115b5bb224 */ /* 0x000fe200078e0202 */
[----:B------:R-:W-:Y:S04]  /*c990*/  BSSY B1, `(.L_x_422) ;  /* 0x0000006000017945 */ /* 0x000fe80003800000 */
[----:B------:R0:W-:Y:S01]  /*c9a0*/  @!P3 STG.E.U8 desc[UR36][R8.64+0x81], R91 ;  /* 0x0000815b0800b986 */ /* 0x0001e2000c101124 */
[----:B------:R-:W-:Y:S05]  /*c9b0*/  @P5 BRA `(.L_x_423) ;  /* 0x00000000000c5947 */ /* 0x000fea0003800000 */
[----:B------:R-:W0:Y:S02]  /*c9c0*/  LDG.E.U8 R16, desc[UR36][R14.64+0x88] ;  /* 0x000088240e107981 */ /* 0x000e24000c1e1100 */
[----:B0-----:R-:W-:-:S05]  /*c9d0*/  PRMT R3, R16, 0x8880, RZ ;  /* 0x0000888010037816 */ /* 0x001fca00000000ff */
[----:B------:R-:W-:-:S07]  /*c9e0*/  IMAD R2, R3, R18, RZ ;  /* 0x0000001203027224 */ /* 0x000fce00078e02ff */
.L_x_423:
[----:B------:R-:W-:Y:S05]  /*c9f0*/  BSYNC B1 ;  /* 0x0000000000017941 */ /* 0x000fea0003800000 */
.L_x_422:
[----:B0-----:R-:W-:Y:S01]  /*ca00*/  @!P5 IMAD R3, R92, R17, R2 ;  /* 0x000000115c03d224 */ /* 0x001fe200078e0202 */
[----:B------:R-:W-:Y:S04]  /*ca10*/  BSSY B1, `(.L_x_424) ;  /* 0x0000006000017945 */ /* 0x000fe80003800000 */
[----:B------:R0:W-:Y:S01]  /*ca20*/  @!P5 STG.E.U8 desc[UR36][R6.64+0x88], R3 ;  /* 0x000088030600d986 */ /* 0x0001e2000c101124 */
[----:B------:R-:W-:Y:S05]  /*ca30*/  @P6 BRA `(.L_x_425) ;  /* 0x00000000000c6947 */ /* 0x000fea0003800000 */
[----:B------:R-:W0:Y:S02]  /*ca40*/  LDG.E.U8 R16, desc[UR36][R14.64+0x89] ;  /* 0x000089240e107981 */ /* 0x000e24000c1e1100 */
[----:B0-----:R-:W-:-:S05]  /*ca50*/  PRMT R3, R16, 0x8880, RZ ;  /* 0x0000888010037816 */ /* 0x001fca00000000ff */
[----:B------:R-:W-:-:S07]  /*ca60*/  IMAD R2, R3, R18, RZ ;  /* 0x0000001203027224 */ /* 0x000fce00078e02ff */
.L_x_425:
[----:B------:R-:W-:Y:S05]  /*ca70*/  BSYNC B1 ;  /* 0x0000000000017941 */ /* 0x000fea0003800000 */
.L_x_424:
[----:B------:R-:W-:Y:S01]  /*ca80*/  @!P6 IMAD R93, R93, R17, R2 ;  /* 0x000000115d5de224 */ /* 0x000fe200078e0202 */
[----:B------:R-:W-:Y:S04]  /*ca90*/  BSSY B1, `(.L_x_426) ;  /* 0x0000006000017945 */ /* 0x000fe80003800000 */
[----:B------:R0:W-:Y:S01]  /*caa0*/  @!P6 STG.E.U8 desc[UR36][R6.64+0x89], R93 ;  /* 0x0000895d0600e986 */ /* 0x0001e2000c101124 */
[----:B------:R-:W-:Y:S05]  /*cab0*/  @P1 BRA `(.L_x_427) ;  /* 0x00000000000c1947 */ /* 0x000fea0003800000 */
[----:B------:R-:W0:Y:S02]  /*cac0*/  LDG.E.U8 R16, desc[UR36][R154.64+0x88] ;  /* 0x000088249a107981 */ /* 0x000e24000c1e1100 */
[----:B0-----:R-:W-:-:S05]  /*cad0*/  PRMT R3, R16, 0x8880, RZ ;  /* 0x0000888010037816 */ /* 0x001fca00000000ff */
[----:B------:R-:W-:-:S07]  /*cae0*/  IMAD R2, R3, R18, RZ ;  /* 0x0000001203027224 */ /* 0x000fce00078e02ff */
.L_x_427:
[----:B------:R-:W-:Y:S05]  /*caf0*/  BSYNC B1 ;  /* 0x0000000000017941 */ /* 0x000fea0003800000 */
.L_x_426:
        /* <DEDUP_REMOVED lines=12> */
.L_x_429:
[----:B------:R-:W-:Y:S05]  /*cbc0*/  BSYNC B1 ;  /* 0x0000000000017941 */ /* 0x000fea0003800000 */
.L_x_428:
[----:B------:R-:W-:Y:S01]  /*cbd0*/  @!P4 IMAD R95, R95, R17, R2 ;  /* 0x000000115f5fc224 */ /* 0x000fe200078e0202 */
[----:B------:R-:W-:Y:S04]  /*cbe0*/  BSSY B1, `(.L_x_430) ;  /* 0x0000006000017945 */ /* 0x000fe80003800000 */
[----:B------:R0:W-:Y:S01]  /*cbf0*/  @!P4 STG.E.U8 desc[UR36][R8.64+0x89], R95 ;  /* 0x0000895f0800c986 */ /* 0x0001e2000c101124 */
[----:B------:R-:W-:Y:S05]  /*cc00*/  @P3 BRA `(.L_x_431) ;  /* 0x00000000000c3947 */ /* 0x000fea0003800000 */
[----:B------:R-:W0:Y:S02]  /*cc10*/  LDG.E.U8 R16, desc[UR36][R14.64+0x90] ;  /* 0x000090240e107981 */ /* 0x000e24000c1e1100 */
[----:B0-----:R-:W-:-:S05]  /*cc20*/  PRMT R3, R16, 0x8880, RZ ;  /* 0x0000888010037816 */ /* 0x001fca00000000ff */
[----:B------:R-:W-:-:S07]  /*cc30*/  IMAD R2, R3, R18, RZ ;  /* 0x0000001203027224 */ /* 0x000fce00078e02ff */
.L_x_431:
[----:B------:R-:W-:Y:S05]  /*cc40*/  BSYNC B1 ;  /* 0x0000000000017941 */ /* 0x000fea0003800000 */
.L_x_430:
[----:B0-----:R-:W-:Y:S01]  /*cc50*/  @!P3 IMAD R3, R96, R17, R2 ;  /* 0x000000116003b224 */ /* 0x001fe200078e0202 */
[----:B------:R-:W-:Y:S04]  /*cc60*/  BSSY B1, `(.L_x_432) ;  /* 0x0000006000017945 */ /* 0x000fe80003800000 */
[----:B------:R0:W-:Y:S01]  /*cc70*/  @!P3 STG.E.U8 desc[UR36][R6.64+0x90], R3 ;  /* 0x000090030600b986 */ /* 0x0001e2000c101124 */
[----:B------:R-:W-:Y:S05]  /*cc80*/  @P5 BRA `(.L_x_433) ;  /* 0x00000000000c5947 */ /* 0x000fea0003800000 */
[----:B------:R-:W0:Y:S02]  /*cc90*/  LDG.E.U8 R16, desc[UR36][R14.64+0x91] ;  /* 0x000091240e107981 */ /* 0x000e24000c1e1100 */
[----:B0-----:R-:W-:-:S05]  /*cca0*/  PRMT R3, R16, 0x8880, RZ ;  /* 0x0000888010037816 */ /* 0x001fca00000000ff */
[----:B------:R-:W-:-:S07]  /*ccb0*/  IMAD R2, R3, R18, RZ ;  /* 0x0000001203027224 */ /* 0x000fce00078e02ff */
.L_x_433:
[----:B------:R-:W-:Y:S05]  /*ccc0*/  BSYNC B1 ;  /* 0x0000000000017941 */ /* 0x000fea0003800000 */
.L_x_432:
[----:B------:R-:W-:Y:S01]  /*ccd0*/  @!P5 IMAD R97, R97, R17, R2 ;  /* 0x000000116161d224 */ /* 0x000fe200078e0202 */
[----:B------:R-:W-:Y:S04]  /*cce0*/  BSSY B1, `(.L_x_434) ;  /* 0x0000006000017945 */ /* 0x000fe80003800000 */
[----:B------:R0:W-:Y:S01]  /*ccf0*/  @!P5 STG.E.U8 desc[UR36][R6.64+0x91], R97 ;  /* 0x000091610600d986 */ /* 0x0001e2000c101124 */
[----:B------:R-:W-:Y:S05]  /*cd00*/  @P6 BRA `(.L_x_435) ;  /* 0x00000000000c6947 */ /* 0x000fea0003800000 */
[----:B------:R-:W0:Y:S02]  /*cd10*/  LDG.E.U8 R16, desc[UR36][R154.64+0x90] ;  /* 0x000090249a107981 */ /* 0x000e24000c1e1100 */
[----:B0-----:R-:W-:-:S05]  /*cd20*/  PRMT R3, R16, 0x8880, RZ ;  /* 0x0000888010037816 */ /* 0x001fca00000000ff */
[----:B------:R-:W-:-:S07]  /*cd30*/  IMAD R2, R3, R18, RZ ;  /* 0x0000001203027224 */ /* 0x000fce00078e02ff */
.L_x_435:
[----:B------:R-:W-:Y:S05]  /*cd40*/  BSYNC B1 ;  /* 0x0000000000017941 */ /* 0x000fea0003800000 */
.L_x_434:
[----:B0-----:R-:W-:Y:S01]  /*cd50*/  @!P6 IMAD R3, R98, R17, R2 ;  /* 0x000000116203e224 */ /* 0x001fe200078e0202 */
[----:B------:R-:W-:Y:S04]  /*cd60*/  BSSY B1, `(.L_x_436) ;  /* 0x0000006000017945 */ /* 0x000fe80003800000 */
[----:B------:R0:W-:Y:S01]  /*cd70*/  @!P6 STG.E.U8 desc[UR36][R8.64+0x90], R3 ;  /* 0x000090030800e986 */ /* 0x0001e2000c101124 */
[----:B------:R-:W-:Y:S05]  /*cd80*/  @P1 BRA `(.L_x_437) ;  /* 0x00000000000c1947 */ /* 0x000fea0003800000 */
[----:B------:R-:W0:Y:S02]  /*cd90*/  LDG.E.U8 R16, desc[UR36][R154.64+0x91] ;  /* 0x000091249a107981 */ /* 0x000e24000c1e1100 */
[----:B0-----:R-:W-:-:S05]  /*cda0*/  PRMT R3, R16, 0x8880, RZ ;  /* 0x0000888010037816 */ /* 0x001fca00000000ff */
[----:B------:R-:W-:-:S07]  /*cdb0*/  IMAD R2, R3, R18, RZ ;  /* 0x0000001203027224 */ /* 0x000fce00078e02ff */
.L_x_437:
[----:B------:R-:W-:Y:S05]  /*cdc0*/  BSYNC B1 ;  /* 0x0000000000017941 */ /* 0x000fea0003800000 */
.L_x_436:
        /* <DEDUP_REMOVED lines=12> */
.L_x_439:
[----:B------:R-:W-:Y:S05]  /*ce90*/  BSYNC B1 ;  /* 0x0000000000017941 */ /* 0x000fea0003800000 */
.L_x_438:
[----:B0-----:R-:W-:Y:S01]  /*cea0*/  @!P4 IMAD R3, R100, R17, R2 ;  /* 0x000000116403c224 */ /* 0x001fe200078e0202 */
[----:B------:R-:W-:Y:S04]  /*ceb0*/  BSSY B1, `(.L_x_440) ;  /* 0x0000006000017945 */ /* 0x000fe80003800000 */
[----:B------:R0:W-:Y:S01]  /*cec0*/  @!P4 STG.E.U8 desc[UR36][R6.64+0x98], R3 ;  /* 0x000098030600c986 */ /* 0x0001e2000c101124 */
[----:B------:R-:W-:Y:S05]  /*ced0*/  @P3 BRA `(.L_x_441) ;  /* 0x00000000000c3947 */ /* 0x000fea0003800000 */
[----:B------:R-:W0:Y:S02]  /*cee0*/  LDG.E.U8 R16, desc[UR36][R14.64+0x99] ;  /* 0x000099240e107981 */ /* 0x000e24000c1e1100 */
[----:B0-----:R-:W-:-:S05]  /*cef0*/  PRMT R3, R16, 0x8880, RZ ;  /* 0x0000888010037816 */ /* 0x001fca00000000ff */
[----:B------:R-:W-:-:S07]  /*cf00*/  IMAD R2, R3, R18, RZ ;  /* 0x0000001203027224 */ /* 0x000fce00078e02ff */
.L_x_441:
[----:B------:R-:W-:Y:S05]  /*cf10*/  BSYNC B1 ;  /* 0x0000000000017941 */ /* 0x000fea0003800000 */
.L_x_440:
[----:B------:R-:W-:Y:S01]  /*cf20*/  @!P3 IMAD R101, R101, R17, R2 ;  /* 0x000000116565b224 */ /* 0x000fe200078e0202 */
[----:B------:R-:W-:Y:S04]  /*cf30*/  BSSY B1, `(.L_x_442) ;  /* 0x0000006000017945 */ /* 0x000fe80003800000 */
[----:B------:R0:W-:Y:S01]  /*cf40*/  @!P3 STG.E.U8 desc[UR36][R6.64+0x99], R101 ;  /* 0x000099650600b986 */ /* 0x0001e2000c101124 */
[----:B------:R-:W-:Y:S05]  /*cf50*/  @P5 BRA `(.L_x_443) ;  /* 0x00000000000c5947 */ /* 0x000fea0003800000 */
[----:B------:R-:W0:Y:S02]  /*cf60*/  LDG.E.U8 R16, desc[UR36][R154.64+0x98] ;  /* 0x000098249a107981 */ /* 0x000e24000c1e1100 */
[----:B0-----:R-:W-:-:S05]  /*cf70*/  PRMT R3, R16, 0x8880, RZ ;  /* 0x0000888010037816 */ /* 0x001fca00000000ff */
[----:B------:R-:W-:-:S07]  /*cf80*/  IMAD R2, R3, R18, RZ ;  /* 0x0000001203027224 */ /* 0x000fce00078e02ff */
.L_x_443:
[----:B------:R-:W-:Y:S05]  /*cf90*/  BSYNC B1 ;  /* 0x0000000000017941 */ /* 0x000fea0003800000 */
.L_x_442:
[----:B0-----:R-:W-:Y:S01]  /*cfa0*/  @!P5 IMAD R3, R102, R17, R2 ;  /* 0x000000116603d224 */ /* 0x001fe200078e0202 */
[----:B------:R-:W-:Y:S04]  /*cfb0*/  BSSY B1, `(.L_x_444) ;  /* 0x0000006000017945 */ /* 0x000fe80003800000 */
[----:B------:R0:W-:Y:S01]  /*cfc0*/  @!P5 STG.E.U8 desc[UR36][R8.64+0x98], R3 ;  /* 0x000098030800d986 */ /* 0x0001e2000c101124 */
[----:B------:R-:W-:Y:S05]  /*cfd0*/  @P6 BRA `(.L_x_445) ;  /* 0x00000000000c6947 */ /* 0x000fea0003800000 */
[----:B------:R-:W0:Y:S02]  /*cfe0*/  LDG.E.U8 R16, desc[UR36][R154.64+0x99] ;  /* 0x000099249a107981 */ /* 0x000e24000c1e1100 */
[----:B0-----:R-:W-:-:S05]  /*cff0*/  PRMT R3, R16, 0x8880, RZ ;  /* 0x0000888010037816 */ /* 0x001fca00000000ff */
[----:B------:R-:W-:-:S07]  /*d000*/  IMAD R2, R3, R18, RZ ;  /* 0x0000001203027224 */ /* 0x000fce00078e02ff */
.L_x_445:
[----:B------:R-:W-:Y:S05]  /*d010*/  BSYNC B1 ;  /* 0x0000000000017941 */ /* 0x000fea0003800000 */
.L_x_444:
[----:B------:R-:W-:Y:S01]  /*d020*/  @!P6 IMAD R103, R103, R17, R2 ;  /* 0x000000116767e224 */ /* 0x000fe200078e0202 */
[----:B------:R-:W-:Y:S04]  /*d030*/  BSSY B1, `(.L_x_446) ;  /* 0x0000006000017945 */ /* 0x000fe80003800000 */
[----:B------:R0:W-:Y:S01]  /*d040*/  @!P6 STG.E.U8 desc[UR36][R8.64+0x99], R103 ;  /* 0x000099670800e986 */ /* 0x0001e2000c101124 */
[----:B------:R-:W-:Y:S05]  /*d050*/  @P1 BRA `(.L_x_447) ;  /* 0x00000000000c1947 */ /* 0x000fea0003800000 */
[----:B------:R-:W0:Y:S02]  /*d060*/  LDG.E.U8 R16, desc[UR36][R14.64+0xa0] ;  /* 0x0000a0240e107981 */ /* 0x000e24000c1e1100 */
[----:B0-----:R-:W-:-:S05]  /*d070*/  PRMT R3, R16, 0x8880, RZ ;  /* 0x0000888010037816 */ /* 0x001fca00000000ff */
[----:B------:R-:W-:-:S07]  /*d080*/  IMAD R2, R3, R18, RZ ;  /* 0x0000001203027224 */ /* 0x000fce00078e02ff */
.L_x_447:
[----:B------:R-:W-:Y:S05]  /*d090*/  BSYNC B1 ;  /* 0x0000000000017941 */ /* 0x000fea0003800000 */
.L_x_446:
        /* <DEDUP_REMOVED lines=12> */
.L_x_449:
[----:B------:R-:W-:Y:S05]  /*d160*/  BSYNC B1 ;  /* 0x0000000000017941 */ /* 0x000fea0003800000 */
.L_x_448:
[----:B------:R-:W-:Y:S01]  /*d170*/  @!P4 IMAD R105, R105, R17, R2 ;  /* 0x000000116969c224 */ /* 0x000fe200078e0202 */
[----:B------:R-:W-:Y:S04]  /*d180*/  BSSY B1, `(.L_x_450) ;  /* 0x0000006000017945 */ /* 0x000fe80003800000 */
[----:B------:R0:W-:Y:S01]  /*d190*/  @!P4 STG.E.U8 desc[UR36][R6.64+0xa1], R105 ;  /* 0x0000a1690600c986 */ /* 0x0001e2000c101124 */
[----:B------:R-:W-:Y:S05]  /*d1a0*/  @P3 BRA `(.L_x_451) ;  /* 0x00000000000c3947 */ /* 0x000fea0003800000 */
[----:B------:R-:W0:Y:S02]  /*d1b0*/  LDG.E.U8 R16, desc[UR36][R154.64+0xa0] ;  /* 0x0000a0249a107981 */ /* 0x000e24000c1e1100 */
[----:B0-----:R-:W-:-:S05]  /*d1c0*/  PRMT R3, R16, 0x8880, RZ ;  /* 0x0000888010037816 */ /* 0x001fca00000000ff */
[----:B------:R-:W-:-:S07]  /*d1d0*/  IMAD R2, R3, R18, RZ ;  /* 0x0000001203027224 */ /* 0x000fce00078e02ff */
.L_x_451:
[----:B------:R-:W-:Y:S05]  /*d1e0*/  BSYNC B1 ;  /* 0x0000000000017941 */ /* 0x000fea0003800000 */
.L_x_450:
[----:B0-----:R-:W-:Y:S01]  /*d1f0*/  @!P3 IMAD R3, R106, R17, R2 ;  /* 0x000000116a03b224 */ /* 0x001fe200078e0202 */
[----:B------:R-:W-:Y:S04]  /*d200*/  BSSY B1, `(.L_x_452) ;  /* 0x0000006000017945 */ /* 0x000fe80003800000 */
[----:B------:R0:W-:Y:S01]  /*d210*/  @!P3 STG.E.U8 desc[UR36][R8.64+0xa0], R3 ;  /* 0x0000a0030800b986 */ /* 0x0001e2000c101124 */
[----:B------:R-:W-:Y:S05]  /*d220*/  @P5 BRA `(.L_x_453) ;  /* 0x00000000000c5947 */ /* 0x000fea0003800000 */
[----:B------:R-:W0:Y:S02]  /*d230*/  LDG.E.U8 R16, desc[UR36][R154.64+0xa1] ;  /* 0x0000a1249a107981 */ /* 0x000e24000c1e1100 */
[----:B0-----:R-:W-:-:S05]  /*d240*/  PRMT R3, R16, 0x8880, RZ ;  /* 0x0000888010037816 */ /* 0x001fca00000000ff */
[----:B------:R-:W-:-:S07]  /*d250*/  IMAD R2, R3, R18, RZ ;  /* 0x0000001203027224 */ /* 0x000fce00078e02ff */
.L_x_453:
[----:B------:R-:W-:Y:S05]  /*d260*/  BSYNC B1 ;  /* 0x0000000000017941 */ /* 0x000fea0003800000 */
.L_x_452:
[----:B------:R-:W-:Y:S01]  /*d270*/  @!P5 IMAD R107, R107, R17, R2 ;  /* 0x000000116b6bd224 */ /* 0x000fe200078e0202 */
[----:B------:R-:W-:Y:S04]  /*d280*/  BSSY B1, `(.L_x_454) ;  /* 0x0000006000017945 */ /* 0x000fe80003800000 */
[----:B------:R0:W-:Y:S01]  /*d290*/  @!P5 STG.E.U8 desc[UR36][R8.64+0xa1], R107 ;  /* 0x0000a16b0800d986 */ /* 0x0001e2000c101124 */
[----:B------:R-:W-:Y:S05]  /*d2a0*/  @P6 BRA `(.L_x_455) ;  /* 0x00000000000c6947 */ /* 0x000fea0003800000 */
[----:B------:R-:W0:Y:S02]  /*d2b0*/  LDG.E.U8 R16, desc[UR36][R14.64+0xa8] ;  /* 0x0000a8240e107981 */ /* 0x000e24000c1e1100 */
[----:B0-----:R-:W-:-:S05]  /*d2c0*/  PRMT R3, R16, 0x8880, RZ ;  /* 0x0000888010037816 */ /* 0x001fca00000000ff */
[----:B------:R-:W-:-:S07]  /*d2d0*/  IMAD R2, R3, R18, RZ ;  /* 0x0000001203027224 */ /* 0x000fce00078e02ff */
.L_x_455:
[----:B------:R-:W-:Y:S05]  /*d2e0*/  BSYNC B1 ;  /* 0x0000000000017941 */ /* 0x000fea0003800000 */
.L_x_454:
[----:B0-----:R-:W-:Y:S01]  /*d2f0*/  @!P6 IMAD R3, R108, R17, R2 ;  /* 0x000000116c03e224 */ /* 0x001fe200078e0202 */
[----:B------:R-:W-:Y:S04]  /*d300*/  BSSY B1, `(.L_x_456) ;  /* 0x0000006000017945 */ /* 0x000fe80003800000 */
[----:B------:R0:W-:Y:S01]  /*d310*/  @!P6 STG.E.U8 desc[UR36][R6.64+0xa8], R3 ;  /* 0x0000a8030600e986 */ /* 0x0001e2000c101124 */
[----:B------:R-:W-:Y:S05]  /*d320*/  @P1 BRA `(.L_x_457) ;  /* 0x00000000000c1947 */ /* 0x000fea0003800000 */
[----:B------:R-:W0:Y:S02]  /*d330*/  LDG.E.U8 R16, desc[UR36][R14.64+0xa9] ;  /* 0x0000a9240e107981 */ /* 0x000e24000c1e1100 */
[----:B0-----:R-:W-:-:S05]  /*d340*/  PRMT R3, R16, 0x8880, RZ ;  /* 0x0000888010037816 */ /* 0x001fca00000000ff */
[----:B------:R-:W-:-:S07]  /*d350*/  IMAD R2, R3, R18, RZ ;  /* 0x0000001203027224 */ /* 0x000fce00078e02ff */
.L_x_457:
[----:B------:R-:W-:Y:S05]  /*d360*/  BSYNC B1 ;  /* 0x0000000000017941 */ /* 0x000fea0003800000 */
.L_x_456:
        /* <DEDUP_REMOVED lines=12> */
.L_x_459:
[----:B------:R-:W-:Y:S05]  /*d430*/  BSYNC B1 ;  /* 0x0000000000017941 */ /* 0x000fea0003800000 */
.L_x_458:
[----:B0-----:R-:W-:Y:S01]  /*d440*/  @!P4 IMAD R3, R110, R17, R2 ;  /* 0x000000116e03c224 */ /* 0x001fe200078e0202 */
[----:B------:R-:W-:Y:S04]  /*d450*/  BSSY B1, `(.L_x_460) ;  /* 0x0000006000017945 */ /* 0x000fe80003800000 */
[----:B------:R0:W-:Y:S01]  /*d460*/  @!P4 STG.E.U8 desc[UR36][R8.64+0xa8], R3 ;  /* 0x0000a8030800c986 */ /* 0x0001e2000c101124 */
[----:B------:R-:W-:Y:S05]  /*d470*/  @P3 BRA `(.L_x_461) ;  /* 0x00000000000c3947 */ /* 0x000fea0003800000 */
[----:B------:R-:W0:Y:S02]  /*d480*/  LDG.E.U8 R16, desc[UR36][R154.64+0xa9] ;  /* 0x0000a9249a107981 */ /* 0x000e24000c1e1100 */
[----:B0-----:R-:W-:-:S05]  /*d490*/  PRMT R3, R16, 0x8880, RZ ;  /* 0x0000888010037816 */ /* 0x001fca00000000ff */
[----:B------:R-:W-:-:S07]  /*d4a0*/  IMAD R2, R3, R18, RZ ;  /* 0x0000001203027224 */ /* 0x000fce00078e02ff */
.L_x_461:
[----:B------:R-:W-:Y:S05]  /*d4b0*/  BSYNC B1 ;  /* 0x0000000000017941 */ /* 0x000fea0003800000 */
.L_x_460:
[----:B------:R-:W-:Y:S01]  /*d4c0*/  @!P3 IMAD R111, R111, R17, R2 ;  /* 0x000000116f6fb224 */ /* 0x000fe200078e0202 */
[----:B------:R-:W-:Y:S04]  /*d4d0*/  BSSY B1, `(.L_x_462) ;  /* 0x0000006000017945 */ /* 0x000fe80003800000 */
[----:B------:R0:W-:Y:S01]  /*d4e0*/  @!P3 STG.E.U8 desc[UR36][R8.64+0xa9], R111 ;  /* 0x0000a96f0800b986 */ /* 0x0001e2000c101124 */
[----:B------:R-:W-:Y:S05]  /*d4f0*/  @P5 BRA `(.L_x_463) ;  /* 0x00000000000c5947 */ /* 0x000fea0003800000 */
[----:B------:R-:W0:Y:S02]  /*d500*/  LDG.E.U8 R16, desc[UR36][R14.64+0xb0] ;  /* 0x0000b0240e107981 */ /* 0x000e24000c1e1100 */
[----:B0-----:R-:W-:-:S05]  /*d510*/  PRMT R3, R16, 0x8880, RZ ;  /* 0x0000888010037816 */ /* 0x001fca00000000ff */
[----:B------:R-:W-:-:S07]  /*d520*/  IMAD R2, R3, R18, RZ ;  /* 0x0000001203027224 */ /* 0x000fce00078e02ff */
.L_x_463:
[----:B------:R-:W-:Y:S05]  /*d530*/  BSYNC B1 ;  /* 0x0000000000017941 */ /* 0x000fea0003800000 */
.L_x_462:
[----:B0-----:R-:W-:Y:S01]  /*d540*/  @!P5 IMAD R3, R112, R17, R2 ;  /* 0x000000117003d224 */ /* 0x001fe200078e0202 */
[----:B------:R-:W-:Y:S04]  /*d550*/  BSSY B1, `(.L_x_464) ;  /* 0x0000006000017945 */ /* 0x000fe80003800000 */
[----:B------:R0:W-:Y:S01]  /*d560*/  @!P5 STG.E.U8 desc[UR36][R6.64+0xb0], R3 ;  /* 0x0000b0030600d986 */ /* 0x0001e2000c101124 */
[----:B------:R-:W-:Y:S05]  /*d570*/  @P6 BRA `(.L_x_465) ;  /* 0x00000000000c6947 */ /* 0x000fea0003800000 */
[----:B------:R-:W0:Y:S02]  /*d580*/  LDG.E.U8 R16, desc[UR36][R14.64+0xb1] ;  /* 0x0000b1240e107981 */ /* 0x000e24000c1e1100 */
[----:B0-----:R-:W-:-:S05]  /*d590*/  PRMT R3, R16, 0x8880, RZ ;  /* 0x0000888010037816 */ /* 0x001fca00000000ff */
[----:B------:R-:W-:-:S07]  /*d5a0*/  IMAD R2, R3, R18, RZ ;  /* 0x0000001203027224 */ /* 0x000fce00078e02ff */
.L_x_465:
[----:B------:R-:W-:Y:S05]  /*d5b0*/  BSYNC B1 ;  /* 0x0000000000017941 */ /* 0x000fea0003800000 */
.L_x_464:
[----:B------:R-:W-:Y:S01]  /*d5c0*/  @!P6 IMAD R113, R113, R17, R2 ;  /* 0x000000117171e224 */ /* 0x000fe200078e0202 */
[----:B------:R-:W-:Y:S04]  /*d5d0*/  BSSY B1, `(.L_x_466) ;  /* 0x0000006000017945 */ /* 0x000fe80003800000 */
[----:B------:R0:W-:Y:S01]  /*d5e0*/  @!P6 STG.E.U8 desc[UR36][R6.64+0xb1], R113 ;  /* 0x0000b1710600e986 */ /* 0x0001e2000c101124 */
[----:B------:R-:W-:Y:S05]  /*d5f0*/  @P1 BRA `(.L_x_467) ;  /* 0x00000000000c1947 */ /* 0x000fea0003800000 */
[----:B------:R-:W0:Y:S02]  /*d600*/  LDG.E.U8 R16, desc[UR36][R154.64+0xb0] ;  /* 0x0000b0249a107981 */ /* 0x000e24000c1e1100 */
[----:B0-----:R-:W-:-:S05]  /*d610*/  PRMT R3, R16, 0x8880, RZ ;  /* 0x0000888010037816 */ /* 0x001fca00000000ff */
[----:B------:R-:W-:-:S07]  /*d620*/  IMAD R2, R3, R18, RZ ;  /* 0x0000001203027224 */ /* 0x000fce00078e02ff */
.L_x_467:
[----:B------:R-:W-:Y:S05]  /*d630*/  BSYNC B1 ;  /* 0x0000000000017941 */ /* 0x000fea0003800000 */
.L_x_466:
        /* <DEDUP_REMOVED lines=12> */
.L_x_469:
[----:B------:R-:W-:Y:S05]  /*d700*/  BSYNC B1 ;  /* 0x0000000000017941 */ /* 0x000fea0003800000 */
.L_x_468:
[----:B------:R-:W-:Y:S01]  /*d710*/  @!P4 IMAD R115, R115, R17, R2 ;  /* 0x000000117373c224 */ /* 0x000fe200078e0202 */
[----:B------:R-:W-:Y:S04]  /*d720*/  BSSY B1, `(.L_x_470) ;  /* 0x0000006000017945 */ /* 0x000fe80003800000 */
[----:B------:R0:W-:Y:S01]  /*d730*/  @!P4 STG.E.U8 desc[UR36][R8.64+0xb1], R115 ;  /* 0x0000b1730800c986 */ /* 0x0001e2000c101124 */
[----:B------:R-:W-:Y:S05]  /*d740*/  @P3 BRA `(.L_x_471) ;  /* 0x00000000000c3947 */ /* 0x000fea0003800000 */
[----:B------:R-:W0:Y:S02]  /*d750*/  LDG.E.U8 R16, desc[UR36][R14.64+0xb8] ;  /* 0x0000b8240e107981 */ /* 0x000e24000c1e1100 */
[----:B0-----:R-:W-:-:S05]  /*d760*/  PRMT R3, R16, 0x8880, RZ ;  /* 0x0000888010037816 */ /* 0x001fca00000000ff */
[----:B------:R-:W-:-:S07]  /*d770*/  IMAD R2, R3, R18, RZ ;  /* 0x0000001203027224 */ /* 0x000fce00078e02ff */
.L_x_471:
[----:B------:R-:W-:Y:S05]  /*d780*/  BSYNC B1 ;  /* 0x0000000000017941 */ /* 0x000fea0003800000 */
.L_x_470:
[----:B0-----:R-:W-:Y:S01]  /*d790*/  @!P3 IMAD R3, R116, R17, R2 ;  /* 0x000000117403b224 */ /* 0x001fe200078e0202 */
[----:B------:R-:W-:Y:S04]  /*d7a0*/  BSSY B1, `(.L_x_472) ;  /* 0x0000006000017945 */ /* 0x000fe80003800000 */
[----:B------:R0:W-:Y:S01]  /*d7b0*/  @!P3 STG.E.U8 desc[UR36][R6.64+0xb8], R3 ;  /* 0x0000b8030600b986 */ /* 0x0001e2000c101124 */
[----:B------:R-:W-:Y:S05]  /*d7c0*/  @P5 BRA `(.L_x_473) ;  /* 0x00000000000c5947 */ /* 0x000fea0003800000 */
[----:B------:R-:W0:Y:S02]  /*d7d0*/  LDG.E.U8 R16, desc[UR36][R14.64+0xb9] ;  /* 0x0000b9240e107981 */ /* 0x000e24000c1e1100 */
[----:B0-----:R-:W-:-:S05]  /*d7e0*/  PRMT R3, R16, 0x8880, RZ ;  /* 0x0000888010037816 */ /* 0x001fca00000000ff */
[----:B------:R-:W-:-:S07]  /*d7f0*/  IMAD R2, R3, R18, RZ ;  /* 0x0000001203027224 */ /* 0x000fce00078e02ff */
.L_x_473:
[----:B------:R-:W-:Y:S05]  /*d800*/  BSYNC B1 ;  /* 0x0000000000017941 */ /* 0x000fea0003800000 */
.L_x_472:
[----:B------:R-:W-:Y:S01]  /*d810*/  @!P5 IMAD R117, R117, R17, R2 ;  /* 0x000000117575d224 */ /* 0x000fe200078e0202 */
[----:B------:R-:W-:Y:S04]  /*d820*/  BSSY B1, `(.L_x_474) ;  /* 0x0000006000017945 */ /* 0x000fe80003800000 */
[----:B------:R0:W-:Y:S01]  /*d830*/  @!P5 STG.E.U8 desc[UR36][R6.64+0xb9], R117 ;  /* 0x0000b9750600d986 */ /* 0x0001e2000c101124 */
[----:B------:R-:W-:Y:S05]  /*d840*/  @P6 BRA `(.L_x_475) ;  /* 0x00000000000c6947 */ /* 0x000fea0003800000 */
[----:B------:R-:W0:Y:S02]  /*d850*/  LDG.E.U8 R16, desc[UR36][R154.64+0xb8] ;  /* 0x0000b8249a107981 */ /* 0x000e24000c1e1100 */
[----:B0-----:R-:W-:-:S05]  /*d860*/  PRMT R3, R16, 0x8880, RZ ;  /* 0x0000888010037816 */ /* 0x001fca00000000ff */
[----:B------:R-:W-:-:S07]  /*d870*/  IMAD R2, R3, R18, RZ ;  /* 0x0000001203027224 */ /* 0x000fce00078e02ff */
.L_x_475:
[----:B------:R-:W-:Y:S05]  /*d880*/  BSYNC B1 ;  /* 0x0000000000017941 */ /* 0x000fea0003800000 */
.L_x_474:
[----:B0-----:R-:W-:Y:S01]  /*d890*/  @!P6 IMAD R3, R118, R17, R2 ;  /* 0x000000117603e224 */ /* 0x001fe200078e0202 */
[----:B------:R-:W-:Y:S04]  /*d8a0*/  BSSY B1, `(.L_x_476) ;  /* 0x0000006000017945 */ /* 0x000fe80003800000 */
[----:B------:R0:W-:Y:S01]  /*d8b0*/  @!P6 STG.E.U8 desc[UR36][R8.64+0xb8], R3 ;  /* 0x0000b8030800e986 */ /* 0x0001e2000c101124 */
[----:B------:R-:W-:Y:S05]  /*d8c0*/  @P1 BRA `(.L_x_477) ;  /* 0x00000000000c1947 */ /* 0x000fea0003800000 */
[----:B------:R-:W0:Y:S02]  /*d8d0*/  LDG.E.U8 R16, desc[UR36][R154.64+0xb9] ;  /* 0x0000b9249a107981 */ /* 0x000e24000c1e1100 */
[----:B0-----:R-:W-:-:S05]  /*d8e0*/  PRMT R3, R16, 0x8880, RZ ;  /* 0x0000888010037816 */ /* 0x001fca00000000ff */
[----:B------:R-:W-:-:S07]  /*d8f0*/  IMAD R2, R3, R18, RZ ;  /* 0x0000001203027224 */ /* 0x000fce00078e02ff */
.L_x_477:
[----:B------:R-:W-:Y:S05]  /*d900*/  BSYNC B1 ;  /* 0x0000000000017941 */ /* 0x000fea0003800000 */
.L_x_476:
        /* <DEDUP_REMOVED lines=12> */
.L_x_479:
[----:B------:R-:W-:Y:S05]  /*d9d0*/  BSYNC B1 ;  /* 0x0000000000017941 */ /* 0x000fea0003800000 */
.L_x_478:
[----:B0-----:R-:W-:Y:S01]  /*d9e0*/  @!P4 IMAD R3, R120, R17, R2 ;  /* 0x000000117803c224 */ /* 0x001fe200078e0202 */
[----:B------:R-:W-:Y:S04]  /*d9f0*/  BSSY B1, `(.L_x_480) ;  /* 0x0000006000017945 */ /* 0x000fe80003800000 */
[----:B------:R0:W-:Y:S01]  /*da00*/  @!P4 STG.E.U8 desc[UR36][R6.64+0xc0], R3 ;  /* 0x0000c0030600c986 */ /* 0x0001e2000c101124 */
[----:B------:R-:W-:Y:S05]  /*da10*/  @P3 BRA `(.L_x_481) ;  /* 0x00000000000c3947 */ /* 0x000fea0003800000 */
[----:B------:R-:W0:Y:S02]  /*da20*/  LDG.E.U8 R16, desc[UR36][R14.64+0xc1] ;  /* 0x0000c1240e107981 */ /* 0x000e24000c1e1100 */
[----:B0-----:R-:W-:-:S05]  /*da30*/  PRMT R3, R16, 0x8880, RZ ;  /* 0x0000888010037816 */ /* 0x001fca00000000ff */
[----:B------:R-:W-:-:S07]  /*da40*/  IMAD R2, R3, R18, RZ ;  /* 0x0000001203027224 */ /* 0x000fce00078e02ff */
.L_x_481:
[----:B------:R-:W-:Y:S05]  /*da50*/  BSYNC B1 ;  /* 0x0000000000017941 */ /* 0x000fea0003800000 */
.L_x_480:
[----:B------:R-:W-:Y:S01]  /*da60*/  @!P3 IMAD R121, R121, R17, R2 ;  /* 0x000000117979b224 */ /* 0x000fe200078e0202 */
[----:B------:R-:W-:Y:S04]  /*da70*/  BSSY B1, `(.L_x_482) ;  /* 0x0000006000017945 */ /* 0x000fe80003800000 */
[----:B------:R0:W-:Y:S01]  /*da80*/  @!P3 STG.E.U8 desc[UR36][R6.64+0xc1], R121 ;  /* 0x0000c1790600b986 */ /* 0x0001e2000c101124 */
[----:B------:R-:W-:Y:S05]  /*da90*/  @P5 BRA `(.L_x_483) ;  /* 0x00000000000c5947 */ /* 0x000fea0003800000 */
[----:B------:R-:W0:Y:S02]  /*daa0*/  LDG.E.U8 R16, desc[UR36][R154.64+0xc0] ;  /* 0x0000c0249a107981 */ /* 0x000e24000c1e1100 */
[----:B0-----:R-:W-:-:S05]  /*dab0*/  PRMT R3, R16, 0x8880, RZ ;  /* 0x0000888010037816 */ /* 0x001fca00000000ff */
[----:B------:R-:W-:-:S07]  /*dac0*/  IMAD R2, R3, R18, RZ ;  /* 0x0000001203027224 */ /* 0x000fce00078e02ff */
.L_x_483:
[----:B------:R-:W-:Y:S05]  /*dad0*/  BSYNC B1 ;  /* 0x0000000000017941 */ /* 0x000fea0003800000 */
.L_x_482:
[----:B0-----:R-:W-:Y:S01]  /*dae0*/  @!P5 IMAD R3, R122, R17, R2 ;  /* 0x000000117a03d224 */ /* 0x001fe200078e0202 */
[----:B------:R-:W-:Y:S04]  /*daf0*/  BSSY B1, `(.L_x_484) ;  /* 0x0000006000017945 */ /* 0x000fe80003800000 */
[----:B------:R0:W-:Y:S01]  /*db00*/  @!P5 STG.E.U8 desc[UR36][R8.64+0xc0], R3 ;  /* 0x0000c0030800d986 */ /* 0x0001e2000c101124 */
[----:B------:R-:W-:Y:S05]  /*db10*/  @P6 BRA `(.L_x_485) ;  /* 0x00000000000c6947 */ /* 0x000fea0003800000 */
[----:B------:R-:W0:Y:S02]  /*db20*/  LDG.E.U8 R16, desc[UR36][R154.64+0xc1] ;  /* 0x0000c1249a107981 */ /* 0x000e24000c1e1100 */
[----:B0-----:R-:W-:-:S05]  /*db30*/  PRMT R3, R16, 0x8880, RZ ;  /* 0x0000888010037816 */ /* 0x001fca00000000ff */
[----:B------:R-:W-:-:S07]  /*db40*/  IMAD R2, R3, R18, RZ ;  /* 0x0000001203027224 */ /* 0x000fce00078e02ff */
.L_x_485:
[----:B------:R-:W-:Y:S05]  /*db50*/  BSYNC B1 ;  /* 0x0000000000017941 */ /* 0x000fea0003800000 */
.L_x_484:
[----:B------:R-:W-:Y:S01]  /*db60*/  @!P6 IMAD R123, R123, R17, R2 ;  /* 0x000000117b7be224 */ /* 0x000fe200078e0202 */
[----:B------:R-:W-:Y:S04]  /*db70*/  BSSY B1, `(.L_x_486) ;  /* 0x0000006000017945 */ /* 0x000fe80003800000 */
[----:B------:R0:W-:Y:S01]  /*db80*/  @!P6 STG.E.U8 desc[UR36][R8.64+0xc1], R123 ;  /* 0x0000c17b0800e986 */ /* 0x0001e2000c101124 */
[----:B------:R-:W-:Y:S05]  /*db90*/  @P1 BRA `(.L_x_487) ;  /* 0x00000000000c1947 */ /* 0x000fea0003800000 */
[----:B------:R-:W0:Y:S02]  /*dba0*/  LDG.E.U8 R16, desc[UR36][R14.64+0xc8] ;  /* 0x0000c8240e107981 */ /* 0x000e24000c1e1100 */
[----:B0-----:R-:W-:-:S05]  /*dbb0*/  PRMT R3, R16, 0x8880, RZ ;  /* 0x0000888010037816 */ /* 0x001fca00000000ff */
[----:B------:R-:W-:-:S07]  /*dbc0*/  IMAD R2, R3, R18, RZ ;  /* 0x0000001203027224 */ /* 0x000fce00078e02ff */
.L_x_487:
[----:B------:R-:W-:Y:S05]  /*dbd0*/  BSYNC B1 ;  /* 0x0000000000017941 */ /* 0x000fea0003800000 */
.L_x_486:
        /* <DEDUP_REMOVED lines=12> */
.L_x_489:
[----:B------:R-:W-:Y:S05]  /*dca0*/  BSYNC B1 ;  /* 0x0000000000017941 */ /* 0x000fea0003800000 */
.L_x_488:
[----:B------:R-:W-:Y:S01]  /*dcb0*/  @!P4 IMAD R125, R125, R17, R2 ;  /* 0x000000117d7dc224 */ /* 0x000fe200078e0202 */
[----:B------:R-:W-:Y:S04]  /*dcc0*/  BSSY B1, `(.L_x_490) ;  /* 0x0000006000017945 */ /* 0x000fe80003800000 */
[----:B------:R0:W-:Y:S01]  /*dcd0*/  @!P4 STG.E.U8 desc[UR36][R6.64+0xc9], R125 ;  /* 0x0000c97d0600c986 */ /* 0x0001e2000c101124 */
[----:B------:R-:W-:Y:S05]  /*dce0*/  @P3 BRA `(.L_x_491) ;  /* 0x00000000000c3947 */ /* 0x000fea0003800000 */
[----:B------:R-:W0:Y:S02]  /*dcf0*/  LDG.E.U8 R16, desc[UR36][R154.64+0xc8] ;  /* 0x0000c8249a107981 */ /* 0x000e24000c1e1100 */
[----:B0-----:R-:W-:-:S05]  /*dd00*/  PRMT R3, R16, 0x8880, RZ ;  /* 0x0000888010037816 */ /* 0x001fca00000000ff */
[----:B------:R-:W-:-:S07]  /*dd10*/  IMAD R2, R3, R18, RZ ;  /* 0x0000001203027224 */ /* 0x000fce00078e02ff */
.L_x_491:
[----:B------:R-:W-:Y:S05]  /*dd20*/  BSYNC B1 ;  /* 0x0000000000017941 */ /* 0x000fea0003800000 */
.L_x_490:
[----:B0-----:R-:W-:Y:S01]  /*dd30*/  @!P3 IMAD R3, R126, R17, R2 ;  /* 0x000000117e03b224 */ /* 0x001fe200078e0202 */
[----:B------:R-:W-:Y:S04]  /*dd40*/  BSSY B1, `(.L_x_492) ;  /* 0x0000006000017945 */ /* 0x000fe80003800000 */
[----:B------:R0:W-:Y:S01]  /*dd50*/  @!P3 STG.E.U8 desc[UR36][R8.64+0xc8], R3 ;  /* 0x0000c8030800b986 */ /* 0x0001e2000c101124 */
[----:B------:R-:W-:Y:S05]  /*dd60*/  @P5 BRA `(.L_x_493) ;  /* 0x00000000000c5947 */ /* 0x000fea0003800000 */
[----:B------:R-:W0:Y:S02]  /*dd70*/  LDG.E.U8 R16, desc[UR36][R154.64+0xc9] ;  /* 0x0000c9249a107981 */ /* 0x000e24000c1e1100 */
[----:B0-----:R-:W-:-:S05]  /*dd80*/  PRMT R3, R16, 0x8880, RZ ;  /* 0x0000888010037816 */ /* 0x001fca00000000ff */
[----:B------:R-:W-:-:S07]  /*dd90*/  IMAD R2, R3, R18, RZ ;  /* 0x0000001203027224 */ /* 0x000fce00078e02ff */
.L_x_493:
[----:B------:R-:W-:Y:S05]  /*dda0*/  BSYNC B1 ;  /* 0x0000000000017941 */ /* 0x000fea0003800000 */
.L_x_492:
[----:B------:R-:W-:Y:S01]  /*ddb0*/  @!P5 IMAD R127, R127, R17, R2 ;  /* 0x000000117f7fd224 */ /* 0x000fe200078e0202 */
[----:B------:R-:W-:Y:S04]  /*ddc0*/  BSSY B1, `(.L_x_494) ;  /* 0x0000006000017945 */ /* 0x000fe80003800000 */
[----:B------:R0:W-:Y:S01]  /*ddd0*/  @!P5 STG.E.U8 desc[UR36][R8.64+0xc9], R127 ;  /* 0x0000c97f0800d986 */ /* 0x0001e2000c101124 */
[----:B------:R-:W-:Y:S05]  /*dde0*/  @P6 BRA `(.L_x_495) ;  /* 0x00000000000c6947 */ /* 0x000fea0003800000 */
[----:B------:R-:W0:Y:S02]  /*ddf0*/  LDG.E.U8 R16, desc[UR36][R14.64+0xd0] ;  /* 0x0000d0240e107981 */ /* 0x000e24000c1e1100 */
[----:B0-----:R-:W-:-:S05]  /*de00*/  PRMT R3, R16, 0x8880, RZ ;  /* 0x0000888010037816 */ /* 0x001fca00000000ff */
[----:B------:R-:W-:-:S07]  /*de10*/  IMAD R2, R3, R18, RZ ;  /* 0x0000001203027224 */ /* 0x000fce00078e02ff */
.L_x_495:
[----:B------:R-:W-:Y:S05]  /*de20*/  BSYNC B1 ;  /* 0x0000000000017941 */ /* 0x000fea0003800000 */
.L_x_494:
[----:B0-----:R-:W-:Y:S01]  /*de30*/  @!P6 IMAD R3, R128, R17, R2 ;  /* 0x000000118003e224 */ /* 0x001fe200078e0202 */
[----:B------:R-:W-:Y:S04]  /*de40*/  BSSY B1, `(.L_x_496) ;  /* 0x0000006000017945 */ /* 0x000fe80003800000 */
[----:B------:R0:W-:Y:S01]  /*de50*/  @!P6 STG.E.U8 desc[UR36][R6.64+0xd0], R3 ;  /* 0x0000d0030600e986 */ /* 0x0001e2000c101124 */
[----:B------:R-:W-:Y:S05]  /*de60*/  @P1 BRA `(.L_x_497) ;  /* 0x00000000000c1947 */ /* 0x000fea0003800000 */
[----:B------:R-:W0:Y:S02]  /*de70*/  LDG.E.U8 R16, desc[UR36][R14.64+0xd1] ;  /* 0x0000d1240e107981 */ /* 0x000e24000c1e1100 */
[----:B0-----:R-:W-:-:S05]  /*de80*/  PRMT R3, R16, 0x8880, RZ ;  /* 0x0000888010037816 */ /* 0x001fca00000000ff */
[----:B------:R-:W-:-:S07]  /*de90*/  IMAD R2, R3, R18, RZ ;  /* 0x0000001203027224 */ /* 0x000fce00078e02ff */
.L_x_497:
[----:B------:R-:W-:Y:S05]  /*dea0*/  BSYNC B1 ;  /* 0x0000000000017941 */ /* 0x000fea0003800000 */
.L_x_496:
        /* <DEDUP_REMOVED lines=12> */
.L_x_499:
[----:B------:R-:W-:Y:S05]  /*df70*/  BSYNC B1 ;  /* 0x0000000000017941 */ /* 0x000fea0003800000 */
.L_x_498:
[----:B0-----:R-:W-:Y:S01]  /*df80*/  @!P4 IMAD R3, R130, R17, R2 ;  /* 0x000000118203c224 */ /* 0x001fe200078e0202 */
[----:B------:R-:W-:Y:S04]  /*df90*/  BSSY B1, `(.L_x_500) ;  /* 0x0000006000017945 */ /* 0x000fe80003800000 */
[----:B------:R0:W-:Y:S01]  /*dfa0*/  @!P4 STG.E.U8 desc[UR36][R8.64+0xd0], R3 ;  /* 0x0000d0030800c986 */ /* 0x0001e2000c101124 */
[----:B------:R-:W-:Y:S05]  /*dfb0*/  @P3 BRA `(.L_x_501) ;  /* 0x00000000000c3947 */ /* 0x000fea0003800000 */
[----:B------:R-:W0:Y:S02]  /*dfc0*/  LDG.E.U8 R16, desc[UR36][R154.64+0xd1] ;  /* 0x0000d1249a107981 */ /* 0x000e24000c1e1100 */
[----:B0-----:R-:W-:-:S05]  /*dfd0*/  PRMT R3, R16, 0x8880, RZ ;  /* 0x0000888010037816 */ /* 0x001fca00000000ff */
[----:B------:R-:W-:-:S07]  /*dfe0*/  IMAD R2, R3, R18, RZ ;  /* 0x0000001203027224 */ /* 0x000fce00078e02ff */
.L_x_501:
[----:B------:R-:W-:Y:S05]  /*dff0*/  BSYNC B1 ;  /* 0x0000000000017941 */ /* 0x000fea0003800000 */
.L_x_500:
[----:B------:R-:W-:Y:S01]  /*e000*/  @!P3 IMAD R131, R131, R17, R2 ;  /* 0x000000118383b224 */ /* 0x000fe200078e0202 */
[----:B------:R-:W-:Y:S04]  /*e010*/  BSSY B1, `(.L_x_502) ;  /* 0x0000006000017945 */ /* 0x000fe80003800000 */
[----:B------:R0:W-:Y:S01]  /*e020*/  @!P3 STG.E.U8 desc[UR36][R8.64+0xd1], R131 ;  /* 0x0000d1830800b986 */ /* 0x0001e2000c101124 */
[----:B------:R-:W-:Y:S05]  /*e030*/  @P5 BRA `(.L_x_503) ;  /* 0x00000000000c5947 */ /* 0x000fea0003800000 */
[----:B------:R-:W0:Y:S02]  /*e040*/  LDG.E.U8 R16, desc[UR36][R14.64+0xd8] ;  /* 0x0000d8240e107981 */ /* 0x000e24000c1e1100 */
[----:B0-----:R-:W-:-:S05]  /*e050*/  PRMT R3, R16, 0x8880, RZ ;  /* 0x0000888010037816 */ /* 0x001fca00000000ff */
[----:B------:R-:W-:-:S07]  /*e060*/  IMAD R2, R3, R18, RZ ;  /* 0x0000001203027224 */ /* 0x000fce00078e02ff */
.L_x_503:
[----:B------:R-:W-:Y:S05]  /*e070*/  BSYNC B1 ;  /* 0x0000000000017941 */ /* 0x000fea0003800000 */
.L_x_502:
[----:B0-----:R-:W-:Y:S01]  /*e080*/  @!P5 IMAD R3, R132, R17, R2 ;  /* 0x000000118403d224 */ /* 0x001fe200078e0202 */
[----:B------:R-:W-:Y:S04]  /*e090*/  BSSY B1, `(.L_x_504) ;  /* 0x0000006000017945 */ /* 0x000fe80003800000 */
[----:B------:R0:W-:Y:S01]  /*e0a0*/  @!P5 STG.E.U8 desc[UR36][R6.64+0xd8], R3 ;  /* 0x0000d8030600d986 */ /* 0x0001e2000c101124 */
[----:B------:R-:W-:Y:S05]  /*e0b0*/  @P6 BRA `(.L_x_505) ;  /* 0x00000000000c6947 */ /* 0x000fea0003800000 */
[----:B------:R-:W0:Y:S02]  /*e0c0*/  LDG.E.U8 R16, desc[UR36][R14.64+0xd9] ;  /* 0x0000d9240e107981 */ /* 0x000e24000c1e1100 */
[----:B0-----:R-:W-:-:S05]  /*e0d0*/  PRMT R3, R16, 0x8880, RZ ;  /* 0x0000888010037816 */ /* 0x001fca00000000ff */
[----:B------:R-:W-:-:S07]  /*e0e0*/  IMAD R2, R3, R18, RZ ;  /* 0x0000001203027224 */ /* 0x000fce00078e02ff */
.L_x_505:
[----:B------:R-:W-:Y:S05]  /*e0f0*/  BSYNC B1 ;  /* 0x0000000000017941 */ /* 0x000fea0003800000 */
.L_x_504:
[----:B------:R-:W-:Y:S01]  /*e100*/  @!P6 IMAD R133, R133, R17, R2 ;  /* 0x000000118585e224 */ /* 0x000fe200078e0202 */
[----:B------:R-:W-:Y:S04]  /*e110*/  BSSY B1, `(.L_x_506) ;  /* 0x0000006000017945 */ /* 0x000fe80003800000 */
[----:B------:R0:W-:Y:S01]  /*e120*/  @!P6 STG.E.U8 desc[UR36][R6.64+0xd9], R133 ;  /* 0x0000d9850600e986 */ /* 0x0001e2000c101124 */
[----:B------:R-:W-:Y:S05]  /*e130*/  @P1 BRA `(.L_x_507) ;  /* 0x00000000000c1947 */ /* 0x000fea0003800000 */
[----:B------:R-:W0:Y:S02]  /*e140*/  LDG.E.U8 R16, desc[UR36][R154.64+0xd8] ;  /* 0x0000d8249a107981 */ /* 0x000e24000c1e1100 */
[----:B0-----:R-:W-:-:S05]  /*e150*/  PRMT R3, R16, 0x8880, RZ ;  /* 0x0000888010037816 */ /* 0x001fca00000000ff */
[----:B------:R-:W-:-:S07]  /*e160*/  IMAD R2, R3, R18, RZ ;  /* 0x0000001203027224 */ /* 0x000fce00078e02ff */
.L_x_507:
[----:B------:R-:W-:Y:S05]  /*e170*/  BSYNC B1 ;  /* 0x0000000000017941 */ /* 0x000fea0003800000 */
.L_x_506:
        /* <DEDUP_REMOVED lines=12> */
.L_x_509:
[----:B------:R-:W-:Y:S05]  /*e240*/  BSYNC B1 ;  /* 0x0000000000017941 */ /* 0x000fea0003800000 */
.L_x_508:
[----:B------:R-:W-:Y:S01]  /*e250*/  @!P4 IMAD R135, R135, R17, R2 ;  /* 0x000000118787c224 */ /* 0x000fe200078e0202 */
[----:B------:R-:W-:Y:S04]  /*e260*/  BSSY B1, `(.L_x_510) ;  /* 0x0000006000017945 */ /* 0x000fe80003800000 */
[----:B------:R0:W-:Y:S01]  /*e270*/  @!P4 STG.E.U8 desc[UR36][R8.64+0xd9], R135 ;  /* 0x0000d9870800c986 */ /* 0x0001e2000c101124 */
[----:B------:R-:W-:Y:S05]  /*e280*/  @P3 BRA `(.L_x_511) ;  /* 0x00000000000c3947 */ /* 0x000fea0003800000 */
[----:B------:R-:W0:Y:S02]  /*e290*/  LDG.E.U8 R16, desc[UR36][R14.64+0xe0] ;  /* 0x0000e0240e107981 */ /* 0x000e24000c1e1100 */
[----:B0-----:R-:W-:-:S05]  /*e2a0*/  PRMT R3, R16, 0x8880, RZ ;  /* 0x0000888010037816 */ /* 0x001fca00000000ff */
[----:B------:R-:W-:-:S07]  /*e2b0*/  IMAD R2, R3, R18, RZ ;  /* 0x0000001203027224 */ /* 0x000fce00078e02ff */
.L_x_511:
[----:B------:R-:W-:Y:S05]  /*e2c0*/  BSYNC B1 ;  /* 0x0000000000017941 */ /* 0x000fea0003800000 */
.L_x_510:
[----:B0-----:R-:W-:Y:S01]  /*e2d0*/  @!P3 IMAD R3, R136, R17, R2 ;  /* 0x000000118803b224 */ /* 0x001fe200078e0202 */
[----:B------:R-:W-:Y:S04]  /*e2e0*/  BSSY B1, `(.L_x_512) ;  /* 0x0000006000017945 */ /* 0x000fe80003800000 */
[----:B------:R0:W-:Y:S01]  /*e2f0*/  @!P3 STG.E.U8 desc[UR36][R6.64+0xe0], R3 ;  /* 0x0000e0030600b986 */ /* 0x0001e2000c101124 */
[----:B------:R-:W-:Y:S05]  /*e300*/  @P5 BRA `(.L_x_513) ;  /* 0x00000000000c5947 */ /* 0x000fea0003800000 */
[----:B------:R-:W0:Y:S02]  /*e310*/  LDG.E.U8 R16, desc[UR36][R14.64+0xe1] ;  /* 0x0000e1240e107981 */ /* 0x000e24000c1e1100 */
[----:B0-----:R-:W-:-:S05]  /*e320*/  PRMT R3, R16, 0x8880, RZ ;  /* 0x0000888010037816 */ /* 0x001fca00000000ff */
[----:B------:R-:W-:-:S07]  /*e330*/  IMAD R2, R3, R18, RZ ;  /* 0x0000001203027224 */ /* 0x000fce00078e02ff */
.L_x_513:
[----:B------:R-:W-:Y:S05]  /*e340*/  BSYNC B1 ;  /* 0x0000000000017941 */ /* 0x000fea0003800000 */
.L_x_512:
[----:B------:R-:W-:Y:S01]  /*e350*/  @!P5 IMAD R137, R137, R17, R2 ;  /* 0x000000118989d224 */ /* 0x000fe200078e0202 */
[----:B------:R-:W-:Y:S04]  /*e360*/  BSSY B1, `(.L_x_514) ;  /* 0x0000006000017945 */ /* 0x000fe80003800000 */
[----:B------:R0:W-:Y:S01]  /*e370*/  @!P5 STG.E.U8 desc[UR36][R6.64+0xe1], R137 ;  /* 0x0000e1890600d986 */ /* 0x0001e2000c101124 */
[----:B------:R-:W-:Y:S05]  /*e380*/  @P6 BRA `(.L_x_515) ;  /* 0x00000000000c6947 */ /* 0x000fea0003800000 */
[----:B------:R-:W0:Y:S02]  /*e390*/  LDG.E.U8 R16, desc[UR36][R154.64+0xe0] ;  /* 0x0000e0249a107981 */ /* 0x000e24000c1e1100 */
[----:B0-----:R-:W-:-:S05]  /*e3a0*/  PRMT R3, R16, 0x8880, RZ ;  /* 0x0000888010037816 */ /* 0x001fca00000000ff */
[----:B------:R-:W-:-:S07]  /*e3b0*/  IMAD R2, R3, R18, RZ ;  /* 0x0000001203027224 */ /* 0x000fce00078e02ff */
.L_x_515:
[----:B------:R-:W-:Y:S05]  /*e3c0*/  BSYNC B1 ;  /* 0x0000000000017941 */ /* 0x000fea0003800000 */
.L_x_514:
[----:B0-----:R-:W-:Y:S01]  /*e3d0*/  @!P6 IMAD R3, R138, R17, R2 ;  /* 0x000000118a03e224 */ /* 0x001fe200078e0202 */
[----:B------:R-:W-:Y:S04]  /*e3e0*/  BSSY B1, `(.L_x_516) ;  /* 0x0000006000017945 */ /* 0x000fe80003800000 */
[----:B------:R0:W-:Y:S01]  /*e3f0*/  @!P6 STG.E.U8 desc[UR36][R8.64+0xe0], R3 ;  /* 0x0000e0030800e986 */ /* 0x0001e2000c101124 */
[----:B------:R-:W-:Y:S05]  /*e400*/  @P1 BRA `(.L_x_517) ;  /* 0x00000000000c1947 */ /* 0x000fea0003800000 */
[----:B------:R-:W0:Y:S02]  /*e410*/  LDG.E.U8 R16, desc[UR36][R154.64+0xe1] ;  /* 0x0000e1249a107981 */ /* 0x000e24000c1e1100 */
[----:B0-----:R-:W-:-:S05]  /*e420*/  PRMT R3, R16, 0x8880, RZ ;  /* 0x0000888010037816 */ /* 0x001fca00000000ff */
[----:B------:R-:W-:-:S07]  /*e430*/  IMAD R2, R3, R18, RZ ;  /* 0x0000001203027224 */ /* 0x000fce00078e02ff */
.L_x_517:
[----:B------:R-:W-:Y:S05]  /*e440*/  BSYNC B1 ;  /* 0x0000000000017941 */ /* 0x000fea0003800000 */
.L_x_516:
        /* <DEDUP_REMOVED lines=12> */
.L_x_519:
[----:B------:R-:W-:Y:S05]  /*e510*/  BSYNC B1 ;  /* 0x0000000000017941 */ /* 0x000fea0003800000 */
.L_x_518:
[----:B0-----:R-:W-:Y:S01]  /*e520*/  @!P5 IMAD R3, R140, R17, R2 ;  /* 0x000000118c03d224 */ /* 0x001fe200078e0202 */
[----:B------:R-:W-:Y:S04]  /*e530*/  BSSY B1, `(.L_x_520) ;  /* 0x0000006000017945 */ /* 0x000fe80003800000 */
[----:B------:R0:W-:Y:S01]  /*e540*/  @!P5 STG.E.U8 desc[UR36][R6.64+0xe8], R3 ;  /* 0x0000e8030600d986 */ /* 0x0001e2000c101124 */
[----:B------:R-:W-:Y:S05]  /*e550*/  @P3 BRA `(.L_x_521) ;  /* 0x00000000000c3947 */ /* 0x000fea0003800000 */
[----:B------:R-:W0:Y:S02]  /*e560*/  LDG.E.U8 R16, desc[UR36][R14.64+0xe9] ;  /* 0x0000e9240e107981 */ /* 0x000e24000c1e1100 */
[----:B0-----:R-:W-:-:S05]  /*e570*/  PRMT R3, R16, 0x8880, RZ ;  /* 0x0000888010037816 */ /* 0x001fca00000000ff */
[----:B------:R-:W-:-:S07]  /*e580*/  IMAD R2, R3, R18, RZ ;  /* 0x0000001203027224 */ /* 0x000fce00078e02ff */
.L_x_521:
[----:B------:R-:W-:Y:S05]  /*e590*/  BSYNC B1 ;  /* 0x0000000000017941 */ /* 0x000fea0003800000 */
.L_x_520:
[----:B------:R-:W-:Y:S01]  /*e5a0*/  @!P3 IMAD R141, R141, R17, R2 ;  /* 0x000000118d8db224 */ /* 0x000fe200078e0202 */
[----:B------:R-:W-:Y:S04]  /*e5b0*/  BSSY B1, `(.L_x_522) ;  /* 0x0000006000017945 */ /* 0x000fe80003800000 */
[----:B------:R0:W-:Y:S01]  /*e5c0*/  @!P3 STG.E.U8 desc[UR36][R6.64+0xe9], R141 ;  /* 0x0000e98d0600b986 */ /* 0x0001e2000c101124 */
[----:B------:R-:W-:Y:S05]  /*e5d0*/  @P1 BRA `(.L_x_523) ;  /* 0x00000000000c1947 */ /* 0x000fea0003800000 */
[----:B------:R-:W0:Y:S02]  /*e5e0*/  LDG.E.U8 R16, desc[UR36][R154.64+0xe8] ;  /* 0x0000e8249a107981 */ /* 0x000e24000c1e1100 */
[----:B0-----:R-:W-:-:S05]  /*e5f0*/  PRMT R3, R16, 0x8880, RZ ;  /* 0x0000888010037816 */ /* 0x001fca00000000ff */
[----:B------:R-:W-:-:S07]  /*e600*/  IMAD R2, R3, R18, RZ ;  /* 0x0000001203027224 */ /* 0x000fce00078e02ff */
.L_x_523:
[----:B------:R-:W-:Y:S05]  /*e610*/  BSYNC B1 ;  /* 0x0000000000017941 */ /* 0x000fea0003800000 */
.L_x_522:
[----:B0-----:R-:W-:Y:S01]  /*e620*/  @!P1 IMAD R3, R142, R17, R2 ;  /* 0x000000118e039224 */ /* 0x001fe200078e0202 */
[----:B------:R-:W-:Y:S04]  /*e630*/  BSSY B1, `(.L_x_524) ;  /* 0x0000006000017945 */ /* 0x000fe80003800000 */
[----:B------:R0:W-:Y:S01]  /*e640*/  @!P1 STG.E.U8 desc[UR36][R8.64+0xe8], R3 ;  /* 0x0000e80308009986 */ /* 0x0001e2000c101124 */
[----:B------:R-:W-:Y:S05]  /*e650*/  @P6 BRA `(.L_x_525) ;  /* 0x00000000000c6947 */ /* 0x000fea0003800000 */
[----:B------:R-:W0:Y:S02]  /*e660*/  LDG.E.U8 R16, desc[UR36][R154.64+0xe9] ;  /* 0x0000e9249a107981 */ /* 0x000e24000c1e1100 */
[----:B0-----:R-:W-:-:S05]  /*e670*/  PRMT R3, R16, 0x8880, RZ ;  /* 0x0000888010037816 */ /* 0x001fca00000000ff */
[----:B------:R-:W-:-:S07]  /*e680*/  IMAD R2, R3, R18, RZ ;  /* 0x0000001203027224 */ /* 0x000fce00078e02ff */
.L_x_525:
[----:B------:R-:W-:Y:S05]  /*e690*/  BSYNC B1 ;  /* 0x0000000000017941 */ /* 0x000fea0003800000 */
.L_x_524:
[----:B------:R-:W-:Y:S01]  /*e6a0*/  @!P6 IMAD R143, R143, R17, R2 ;  /* 0x000000118f8fe224 */ /* 0x000fe200078e0202 */
[----:B------:R-:W-:Y:S04]  /*e6b0*/  BSSY B1, `(.L_x_526) ;  /* 0x0000006000017945 */ /* 0x000fe80003800000 */
[----:B------:R0:W-:Y:S01]  /*e6c0*/  @!P6 STG.E.U8 desc[UR36][R8.64+0xe9], R143 ;  /* 0x0000e98f0800e986 */ /* 0x0001e2000c101124 */
[----:B------:R-:W-:Y:S05]  /*e6d0*/  @P4 BRA `(.L_x_527) ;  /* 0x00000000000c4947 */ /* 0x000fea0003800000 */
[----:B------:R-:W0:Y:S02]  /*e6e0*/  LDG.E.U8 R16, desc[UR36][R14.64+0xf0] ;  /* 0x0000f0240e107981 */ /* 0x000e24000c1e1100 */
[----:B0-----:R-:W-:-:S05]  /*e6f0*/  PRMT R3, R16, 0x8880, RZ ;  /* 0x0000888010037816 */ /* 0x001fca00000000ff */
[----:B------:R-:W-:-:S07]  /*e700*/  IMAD R2, R3, R18, RZ ;  /* 0x0000001203027224 */ /* 0x000fce00078e02ff */
.L_x_527:
[----:B------:R-:W-:Y:S05]  /*e710*/  BSYNC B1 ;  /* 0x0000000000017941 */ /* 0x000fea0003800000 */
.L_x_526:
[----:B------:R-:W-:Y:S01]  /*e720*/  ISETP.LT.OR P3, PT, R0, 0xf2, !P2 ;  /* 0x000000f20000780c */ /* 0x000fe20005761670 */
[----:B0-----:R-:W-:Y:S01]  /*e730*/  @!P4 IMAD R3, R144, R17, R2 ;  /* 0x000000119003c224 */ /* 0x001fe200078e0202 */
[----:B------:R-:W-:Y:S01]  /*e740*/  BSSY B1, `(.L_x_528) ;  /* 0x000000b000017945 */ /* 0x000fe20003800000 */
[C---:B------:R-:W-:Y:S02]  /*e750*/  ISETP.LT.OR P1, PT, R0.reuse, 0xf1, !P0 ;  /* 0x000000f10000780c */ /* 0x040fe40004721670 */
[C---:B------:R-:W-:Y:S01]  /*e760*/  ISETP.LT.OR P5, PT, R0.reuse, 0xf2, !P0 ;  /* 0x000000f20000780c */ /* 0x040fe200047a1670 */
[----:B------:R0:W-:Y:S01]  /*e770*/  @!P4 STG.E.U8 desc[UR36][R6.64+0xf0], R3 ;  /* 0x0000f0030600c986 */ /* 0x0001e2000c101124 */
[C---:B------:R-:W-:Y:S02]  /*e780*/  ISETP.LT.OR P4, PT, R0.reuse, 0xf9, !P2 ;  /* 0x000000f90000780c */ /* 0x040fe40005781670 */
[C---:B------:R-:W-:Y:S02]  /*e790*/  ISETP.LT.OR P2, PT, R0.reuse, 0xfa, !P2 ;  /* 0x000000fa0000780c */ /* 0x040fe40005741670 */
[----:B------:R-:W-:-:S02]  /*e7a0*/  ISETP.LT.OR P6, PT, R0, 0xf9, !P0 ;  /* 0x000000f90000780c */ /* 0x000fc400047c1670 */
[----:B------:R-:W-:Y:S11]  /*e7b0*/  @P3 BRA `(.L_x_529) ;  /* 0x00000000000c3947 */ /* 0x000ff60003800000 */
[----:B------:R-:W0:Y:S02]  /*e7c0*/  LDG.E.U8 R16, desc[UR36][R14.64+0xf1] ;  /* 0x0000f1240e107981 */ /* 0x000e24000c1e1100 */
[----:B0-----:R-:W-:-:S05]  /*e7d0*/  PRMT R3, R16, 0x8880, RZ ;  /* 0x0000888010037816 */ /* 0x001fca00000000ff */
[----:B------:R-:W-:-:S07]  /*e7e0*/  IMAD R2, R3, R18, RZ ;  /* 0x0000001203027224 */ /* 0x000fce00078e02ff */
.L_x_529:
[----:B------:R-:W-:Y:S05]  /*e7f0*/  BSYNC B1 ;  /* 0x0000000000017941 */ /* 0x000fea0003800000 */
.L_x_528:
[----:B------:R-:W-:Y:S01]  /*e800*/  @!P3 IMAD R145, R145, R17, R2 ;  /* 0x000000119191b224 */ /* 0x000fe200078e0202 */
[----:B------:R-:W-:Y:S04]  /*e810*/  BSSY B1, `(.L_x_530) ;  /* 0x0000006000017945 */ /* 0x000fe80003800000 */
[----:B------:R0:W-:Y:S01]  /*e820*/  @!P3 STG.E.U8 desc[UR36][R6.64+0xf1], R145 ;  /* 0x0000f1910600b986 */ /* 0x0001e2000c101124 */
[----:B------:R-:W-:Y:S05]  /*e830*/  @P1 BRA `(.L_x_531) ;  /* 0x00000000000c1947 */ /* 0x000fea0003800000 */
[----:B------:R-:W0:Y:S02]  /*e840*/  LDG.E.U8 R16, desc[UR36][R154.64+0xf0] ;  /* 0x0000f0249a107981 */ /* 0x000e24000c1e1100 */
[----:B0-----:R-:W-:-:S05]  /*e850*/  PRMT R3, R16, 0x8880, RZ ;  /* 0x0000888010037816 */ /* 0x001fca00000000ff */
[----:B------:R-:W-:-:S07]  /*e860*/  IMAD R2, R3, R18, RZ ;  /* 0x0000001203027224 */ /* 0x000fce00078e02ff */
.L_x_531:
[----:B------:R-:W-:Y:S05]  /*e870*/  BSYNC B1 ;  /* 0x0000000000017941 */ /* 0x000fea0003800000 */
.L_x_530:
[----:B0-----:R-:W-:Y:S01]  /*e880*/  @!P1 IMAD R3, R146, R17, R2 ;  /* 0x0000001192039224 */ /* 0x001fe200078e0202 */
[----:B------:R-:W-:Y:S04]  /*e890*/  BSSY B1, `(.L_x_532) ;  /* 0x0000006000017945 */ /* 0x000fe80003800000 */
[----:B------:R0:W-:Y:S01]  /*e8a0*/  @!P1 STG.E.U8 desc[UR36][R8.64+0xf0], R3 ;  /* 0x0000f00308009986 */ /* 0x0001e2000c101124 */
[----:B------:R-:W-:Y:S05]  /*e8b0*/  @P5 BRA `(.L_x_533) ;  /* 0x00000000000c5947 */ /* 0x000fea0003800000 */
[----:B------:R-:W0:Y:S02]  /*e8c0*/  LDG.E.U8 R16, desc[UR36][R154.64+0xf1] ;  /* 0x0000f1249a107981 */ /* 0x000e24000c1e1100 */
[----:B0-----:R-:W-:-:S05]  /*e8d0*/  PRMT R3, R16, 0x8880, RZ ;  /* 0x0000888010037816 */ /* 0x001fca00000000ff */
[----:B------:R-:W-:-:S07]  /*e8e0*/  IMAD R2, R3, R18, RZ ;  /* 0x0000001203027224 */ /* 0x000fce00078e02ff */
.L_x_533:
[----:B------:R-:W-:Y:S05]  /*e8f0*/  BSYNC B1 ;  /* 0x0000000000017941 */ /* 0x000fea0003800000 */
.L_x_532:
[----:B------:R-:W-:Y:S01]  /*e900*/  @!P5 IMAD R147, R147, R17, R2 ;  /* 0x000000119393d224 */ /* 0x000fe200078e0202 */
[----:B------:R-:W-:Y:S04]  /*e910*/  BSSY B1, `(.L_x_534) ;  /* 0x0000006000017945 */ /* 0x000fe80003800000 */
[----:B------:R0:W-:Y:S01]  /*e920*/  @!P5 STG.E.U8 desc[UR36][R8.64+0xf1], R147 ;  /* 0x0000f1930800d986 */ /* 0x0001e2000c101124 */
[----:B------:R-:W-:Y:S05]  /*e930*/  @P4 BRA `(.L_x_535) ;  /* 0x00000000000c4947 */ /* 0x000fea0003800000 */
[----:B------:R-:W0:Y:S02]  /*e940*/  LDG.E.U8 R16, desc[UR36][R14.64+0xf8] ;  /* 0x0000f8240e107981 */ /* 0x000e24000c1e1100 */
[----:B0-----:R-:W-:-:S05]  /*e950*/  PRMT R3, R16, 0x8880, RZ ;  /* 0x0000888010037816 */ /* 0x001fca00000000ff */
[----:B------:R-:W-:-:S07]  /*e960*/  IMAD R2, R3, R18, RZ ;  /* 0x0000001203027224 */ /* 0x000fce00078e02ff */
.L_x_535:
[----:B------:R-:W-:Y:S05]  /*e970*/  BSYNC B1 ;  /* 0x0000000000017941 */ /* 0x000fea0003800000 */
.L_x_534:
[----:B0-----:R-:W-:Y:S01]  /*e980*/  @!P4 IMAD R3, R148, R17, R2 ;  /* 0x000000119403c224 */ /* 0x001fe200078e0202 */
[----:B------:R-:W-:Y:S04]  /*e990*/  BSSY B1, `(.L_x_536) ;  /* 0x0000006000017945 */ /* 0x000fe80003800000 */
[----:B------:R0:W-:Y:S01]  /*e9a0*/  @!P4 STG.E.U8 desc[UR36][R6.64+0xf8], R3 ;  /* 0x0000f8030600c986 */ /* 0x0001e2000c101124 */
[----:B------:R-:W-:Y:S05]  /*e9b0*/  @P2 BRA `(.L_x_537) ;  /* 0x00000000000c2947 */ /* 0x000fea0003800000 */
[----:B------:R-:W0:Y:S02]  /*e9c0*/  LDG.E.U8 R16, desc[UR36][R14.64+0xf9] ;  /* 0x0000f9240e107981 */ /* 0x000e24000c1e1100 */
[----:B0-----:R-:W-:-:S05]  /*e9d0*/  PRMT R3, R16, 0x8880, RZ ;  /* 0x0000888010037816 */ /* 0x001fca00000000ff */
[----:B------:R-:W-:-:S07]  /*e9e0*/  IMAD R2, R3, R18, RZ ;  /* 0x0000001203027224 */ /* 0x000fce00078e02ff */
.L_x_537:
[----:B------:R-:W-:Y:S05]  /*e9f0*/  BSYNC B1 ;  /* 0x0000000000017941 */ /* 0x000fea0003800000 */
.L_x_536:
[----:B------:R-:W-:Y:S01]  /*ea00*/  @!P2 IMAD R149, R149, R17, R2 ;  /* 0x000000119595a224 */ /* 0x000fe200078e0202 */
[----:B------:R-:W-:Y:S04]  /*ea10*/  BSSY B1, `(.L_x_538) ;  /* 0x0000006000017945 */ /* 0x000fe80003800000 */
[----:B------:R0:W-:Y:S01]  /*ea20*/  @!P2 STG.E.U8 desc[UR36][R6.64+0xf9], R149 ;  /* 0x0000f9950600a986 */ /* 0x0001e2000c101124 */
[----:B------:R-:W-:Y:S05]  /*ea30*/  @P6 BRA `(.L_x_539) ;  /* 0x00000000000c6947 */ /* 0x000fea0003800000 */
[----:B------:R-:W0:Y:S02]  /*ea40*/  LDG.E.U8 R16, desc[UR36][R154.64+0xf8] ;  /* 0x0000f8249a107981 */ /* 0x000e24000c1e1100 */
[----:B0-----:R-:W-:-:S05]  /*ea50*/  PRMT R3, R16, 0x8880, RZ ;  /* 0x0000888010037816 */ /* 0x001fca00000000ff */
[----:B------:R-:W-:-:S07]  /*ea60*/  IMAD R2, R3, R18, RZ ;  /* 0x0000001203027224 */ /* 0x000fce00078e02ff */
.L_x_539:
[----:B------:R-:W-:Y:S05]  /*ea70*/  BSYNC B1 ;  /* 0x0000000000017941 */ /* 0x000fea0003800000 */
.L_x_538:
[----:B0-----:R-:W-:Y:S01]  /*ea80*/  @!P6 IMAD R3, R150, R17, R2 ;  /* 0x000000119603e224 */ /* 0x001fe200078e0202 */
[----:B------:R-:W-:Y:S01]  /*ea90*/  ISETP.LT.OR P0, PT, R0, 0xfa, !P0 ;  /* 0x000000fa0000780c */ /* 0x000fe20004701670 */
[----:B------:R-:W-:Y:S03]  /*eaa0*/  BSSY B1, `(.L_x_540) ;  /* 0x0000006000017945 */ /* 0x000fe60003800000 */
[----:B------:R0:W-:Y:S09]  /*eab0*/  @!P6 STG.E.U8 desc[UR36][R8.64+0xf8], R3 ;  /* 0x0000f8030800e986 */ /* 0x0001f2000c101124 */
[----:B------:R-:W-:Y:S05]  /*eac0*/  @P0 BRA `(.L_x_541) ;  /* 0x00000000000c0947 */ /* 0x000fea0003800000 */
[----:B------:R-:W0:Y:S02]  /*ead0*/  LDG.E.U8 R16, desc[UR36][R154.64+0xf9] ;  /* 0x0000f9249a107981 */ /* 0x000e24000c1e1100 */
[----:B0-----:R-:W-:-:S05]  /*eae0*/  PRMT R3, R16, 0x8880, RZ ;  /* 0x0000888010037816 */ /* 0x001fca00000000ff */
[----:B------:R-:W-:-:S07]  /*eaf0*/  IMAD R2, R3, R18, RZ ;  /* 0x0000001203027224 */ /* 0x000fce00078e02ff */
.L_x_541:
[----:B------:R-:W-:Y:S05]  /*eb00*/  BSYNC B1 ;  /* 0x0000000000017941 */ /* 0x000fea0003800000 */
.L_x_540:
[----:B------:R-:W-:Y:S01]  /*eb10*/  IMAD R151, R151, R17, R2 ;  /* 0x0000001197977224 */ /* 0x000fe200078e0202 */
[----:B------:R-:W-:Y:S06]  /*eb20*/  @P0 BRA `(.L_x_542) ;  /* 0x0000003800180947 */ /* 0x000fec0003800000 */
[----:B------:R0:W-:Y:S01]  /*eb30*/  STG.E.U8 desc[UR36][R8.64+0xf9], R151 ;  /* 0x0000f99708007986 */ /* 0x0001e2000c101124 */
[----:B------:R-:W-:Y:S05]  /*eb40*/  BRA `(.L_x_542) ;  /* 0x0000003800107947 */ /* 0x000fea0003800000 */
.L_x_29:
[----:B------:R-:W2:Y:S04]  /*eb50*/  LDL.LU R2, [R1] ;  /* 0x0000000001027983 */ /* 0x000ea80000300800 */
[----:B------:R-:W3:Y:S04]  /*eb60*/  LDL.LU R3, [R1+0xc] ;  /* 0x00000c0001037983 */ /* 0x000ee80000300800 */
[----:B------:R-:W4:Y:S04]  /*eb70*/  LDL.LU R12, [R1+0x14] ;  /* 0x00001400010c7983 */ /* 0x000f280000300800 */
[----:B------:R-:W5:Y:S04]  /*eb80*/  LDL.LU R13, [R1+0x8c] ;  /* 0x00008c00010d7983 */ /* 0x000f680000300800 */
        /* <DEDUP_REMOVED lines=63> */
[----:B------:R-:W5:Y:S01]  /*ef80*/  LDL.LU R176, [R1+0x194] ;  /* 0x0001940001b07983 */ /* 0x000f620000300800 */
[----:B------:R-:W-:-:S03]  /*ef90*/  ISETP.GE.AND P0, PT, R19, 0x1, PT ;  /* 0x000000011300780c */ /* 0x000fc60003f06270 */
[----:B------:R-:W5:Y:S04]  /*efa0*/  LDL.LU R175, [R1+0x198] ;  /* 0x0001980001af7983 */ /* 0x000f680000300800 */
[----:B------:R-:W5:Y:S04]  /*efb0*/  LDL.LU R174, [R1+0x19c] ;  /* 0x00019c0001ae7983 */ /* 0x000f680000300800 */
[----:B------:R-:W5:Y:S04]  /*efc0*/  LDL.LU R173, [R1+0x1a0] ;  /* 0x0001a00001ad7983 */ /* 0x000f680000300800 */
[----:B------:R-:W5:Y:S01]  /*efd0*/  LDL.LU R172, [R1+0x1a4] ;  /* 0x0001a40001ac7983 */ /* 0x000f620000300800 */
[----:B------:R-:W-:-:S03]  /*efe0*/  ISETP.LT.OR P1, PT, R0, 0x1, !P0 ;  /* 0x000000010000780c */ /* 0x000fc60004721670 */
        /* <DEDUP_REMOVED lines=13> */
[----:B--2---:R-:W-:-:S03]  /*f0c0*/  @!P1 IMAD R2, R2, R17, RZ ;  /* 0x0000001102029224 */ /* 0x004fc600078e02ff */
        /* <DEDUP_REMOVED lines=9> */
[----:B------:R0:W-:Y:S04]  /*f160*/  @!P1 STG.E.U8 desc[UR36][R4.64], R2 ;  /* 0x0000000204009986 */ /* 0x0001e8000c101124 */
[----:B0-----:R-:W3:Y:S01]  /*f170*/  LDL.LU R2, [R1+0x4] ;  /* 0x0000040001027983 */ /* 0x001ee20000300800 */
[----:B------:R-:W-:-:S02]  /*f180*/  ISETP.LT.OR P1, PT, R0, 0x2, !P0 ;  /* 0x000000020000780c */ /* 0x000fc40004721670 */
[----:B------:R-:W-:-:S11]  /*f190*/  ISETP.GE.AND P2, PT, R19, 0x9, PT ;  /* 0x000000091300780c */ /* 0x000fd60003f46270 */
[----:B---3--:R-:W-:-:S05]  /*f1a0*/  @!P1 IMAD R2, R2, R17, RZ ;  /* 0x0000001102029224 */ /* 0x008fca00078e02ff */
[----:B------:R0:W-:Y:S04]  /*f1b0*/  @!P1 STG.E.U8 desc[UR36][R4.64+0x1], R2 ;  /* 0x0000010204009986 */ /* 0x0001e8000c101124 */
[----:B0-----:R-:W3:Y:S01]  /*f1c0*/  LDL.LU R2, [R1+0x8] ;  /* 0x0000080001027983 */ /* 0x001ee20000300800 */
[C---:B------:R-:W-:Y:S02]  /*f1d0*/  ISETP.LT.OR P1, PT, R0.reuse, 0x1, !P2 ;  /* 0x000000010000780c */ /* 0x040fe40005721670 */
[C---:B------:R-:W-:Y:S02]  /*f1e0*/  ISETP.LT.OR P3, PT, R0.reuse, 0x2, !P2 ;  /* 0x000000020000780c */ /* 0x040fe40005761670 */
[----:B------:R-:W-:-:S09]  /*f1f0*/  ISETP.LT.OR P4, PT, R0, 0x9, !P0 ;  /* 0x000000090000780c */ /* 0x000fd20004781670 */
[----:B---3--:R-:W-:-:S05]  /*f200*/  @!P1 IMAD R2, R2, R17, RZ ;  /* 0x0000001102029224 */ /* 0x008fca00078e02ff */
[----:B------:R0:W-:Y:S04]  /*f210*/  @!P1 STG.E.U8 desc[UR36][R10.64], R2 ;  /* 0x000000020a009986 */ /* 0x0001e8000c101124 */
[----:B0-----:R-:W3:Y:S01]  /*f220*/  LDL.LU R2, [R1+0x10] ;  /* 0x0000100001027983 */ /* 0x001ee20000300800 */
[----:B------:R-:W-:Y:S01]  /*f230*/  @!P3 IMAD R3, R3, R17, RZ ;  /* 0x000000110303b224 */ /* 0x000fe200078e02ff */
[C---:B------:R-:W-:Y:S02]  /*f240*/  ISETP.LT.OR P1, PT, R0.reuse, 0xa, !P0 ;  /* 0x0000000a0000780c */ /* 0x040fe40004721670 */
[C---:B------:R-:W-:Y:S02]  /*f250*/  ISETP.LT.OR P5, PT, R0.reuse, 0x9, !P2 ;  /* 0x000000090000780c */ /* 0x040fe400057a1670 */
[----:B------:R0:W-:Y:S01]  /*f260*/  @!P3 STG.E.U8 desc[UR36][R10.64+0x1], R3 ;  /* 0x000001030a00b986 */ /* 0x0001e2000c101124 */
[----:B------:R-:W-:-:S03]  /*f270*/  ISETP.LT.OR P6, PT, R0, 0xa, !P2 ;  /* 0x0000000a0000780c */ /* 0x000fc600057c1670 */
[----:B0-----:R-:W5:Y:S01]  /*f280*/  LDL.LU R3, [R1+0x18] ;  /* 0x0000180001037983 */ /* 0x001f620000300800 */
[----:B---3--:R-:W-:-:S05]  /*f290*/  @!P4 IMAD R2, R2, R17, RZ ;  /* 0x000000110202c224 */ /* 0x008fca00078e02ff */
[----:B------:R0:W-:Y:S04]  /*f2a0*/  @!P4 STG.E.U8 desc[UR36][R4.64+0x8], R2 ;  /* 0x000008020400c986 */ /* 0x0001e8000c101124 */
[----:B0-----:R-:W3:Y:S01]  /*f2b0*/  LDL.LU R2, [R1+0x1c] ;  /* 0x00001c0001027983 */ /* 0x001ee20000300800 */
[-C--:B----4-:R-:W-:Y:S02]  /*f2c0*/  @!P1 IMAD R12, R12, R17.reuse, RZ ;  /* 0x000000110c0c9224 */ /* 0x090fe400078e02ff */
[----:B-----5:R-:W-:-:S03]  /*f2d0*/  @!P5 IMAD R3, R3, R17, RZ ;  /* 0x000000110303d224 */ /* 0x020fc600078e02ff */
[----:B------:R0:W-:Y:S04]  /*f2e0*/  @!P1 STG.E.U8 desc[UR36][R4.64+0x9], R12 ;  /* 0x0000090c04009986 */ /* 0x0001e8000c101124 */
[----:B------:R1:W-:Y:S04]  /*f2f0*/  @!P5 STG.E.U8 desc[UR36][R10.64+0x8], R3 ;  /* 0x000008030a00d986 */ /* 0x0003e8000c101124 */
[----:B0-----:R-:W4:Y:S04]  /*f300*/  LDL.LU R12, [R1+0x28] ;  /* 0x00002800010c7983 */ /* 0x001f280000300800 */
[----:B-1----:R-:W5:Y:S01]  /*f310*/  LDL.LU R3, [R1+0x20] ;  /* 0x0000200001037983 */ /* 0x002f620000300800 */
[----:B---3--:R-:W-:-:S05]  /*f320*/  @!P6 IMAD R2, R2, R17, RZ ;  /* 0x000000110202e224 */ /* 0x008fca00078e02ff */
[----:B------:R0:W-:Y:S04]  /*f330*/  @!P6 STG.E.U8 desc[UR36][R10.64+0x9], R2 ;  /* 0x000009020a00e986 */ /* 0x0001e8000c101124 */
[----:B0-----:R-:W3:Y:S01]  /*f340*/  LDL.LU R2, [R1+0x24] ;  /* 0x0000240001027983 */ /* 0x001ee20000300800 */
[C---:B------:R-:W-:Y:S02]  /*f350*/  ISETP.LT.OR P3, PT, R0.reuse, 0x11, !P0 ;  /* 0x000000110000780c */ /* 0x040fe40004761670 */
[----:B------:R-:W-:-:S11]  /*f360*/  ISETP.LT.OR P4, PT, R0, 0x12, !P0 ;  /* 0x000000120000780c */ /* 0x000fd60004781670 */
[----:B-----5:R-:W-:-:S05]  /*f370*/  @!P3 IMAD R3, R3, R17, RZ ;  /* 0x000000110303b224 */ /* 0x020fca00078e02ff */
[----:B------:R0:W-:Y:S04]  /*f380*/  @!P3 STG.E.U8 desc[UR36][R4.64+0x10], R3 ;  /* 0x000010030400b986 */ /* 0x0001e8000c101124 */
[----:B0-----:R-:W5:Y:S01]  /*f390*/  LDL.LU R3, [R1+0x2c] ;  /* 0x00002c0001037983 */ /* 0x001f620000300800 */
[----:B---3--:R-:W-:-:S05]  /*f3a0*/  @!P4 IMAD R2, R2, R17, RZ ;  /* 0x000000110202c224 */ /* 0x008fca00078e02ff */
[----:B------:R0:W-:Y:S04]  /*f3b0*/  @!P4 STG.E.U8 desc[UR36][R4.64+0x11], R2 ;  /* 0x000011020400c986 */ /* 0x0001e8000c101124 */
[----:B0-----:R-:W3:Y:S01]  /*f3c0*/  LDL.LU R2, [R1+0x30] ;  /* 0x0000300001027983 */ /* 0x001ee20000300800 */
[C---:B------:R-:W-:Y:S02]  /*f3d0*/  ISETP.LT.OR P1, PT, R0.reuse, 0x11, !P2 ;  /* 0x000000110000780c */ /* 0x040fe40005721670 */
[C---:B------:R-:W-:Y:S02]  /*f3e0*/  ISETP.LT.OR P5, PT, R0.reuse, 0x12, !P2 ;  /* 0x000000120000780c */ /* 0x040fe400057a1670 */
[----:B------:R-:W-:-:S09]  /*f3f0*/  ISETP.LT.OR P6, PT, R0, 0x19, !P0 ;  /* 0x000000190000780c */ /* 0x000fd200047c1670 */
        /* <DEDUP_REMOVED lines=38> */
[----:B------:R-:W-:-:S13]  /*f660*/  ISETP.LT.OR P6, PT, R0, 0x2a, !P0 ;  /* 0x0000002a0000780c */ /* 0x000fda00047c1670 */
[----:B-----5:R-:W-:-:S05]  /*f670*/  @!P6 IMAD R3, R3, R17, RZ ;  /* 0x000000110303e224 */ /* 0x020fca00078e02ff */
[----:B------:R-:W-:Y:S01]  /*f680*/  @!P6 STG.E.U8 desc[UR36][R4.64+0x29], R3 ;  /* 0x000029030400e986 */ /* 0x000fe2000c101124 */
[----:B---3--:R-:W-:-:S05]  /*f690*/  @!P5 IMAD R2, R2, R17, RZ ;  /* 0x000000110202d224 */ /* 0x008fca00078e02ff */
[----:B------:R0:W-:Y:S04]  /*f6a0*/  @!P5 STG.E.U8 desc[UR36][R4.64+0x28], R2 ;  /* 0x000028020400d986 */ /* 0x0001e8000c101124 */
[----:B0-----:R-:W3:Y:S04]  /*f6b0*/  LDL.LU R2, [R1+0x58] ;  /* 0x0000580001027983 */ /* 0x001ee80000300800 */
[----:B------:R-:W5:Y:S01]  /*f6c0*/  LDL.LU R3, [R1+0x5c] ;  /* 0x00005c0001037983 */ /* 0x000f620000300800 */
[C---:B------:R-:W-:Y:S02]  /*f6d0*/  ISETP.LT.OR P1, PT, R0.reuse, 0x29, !P2 ;  /* 0x000000290000780c */ /* 0x040fe40005721670 */
[----:B------:R-:W-:-:S11]  /*f6e0*/  ISETP.LT.OR P3, PT, R0, 0x2a, !P2 ;  /* 0x0000002a0000780c */ /* 0x000fd60005761670 */
[----:B---3--:R-:W-:-:S05]  /*f6f0*/  @!P1 IMAD R2, R2, R17, RZ ;  /* 0x0000001102029224 */ /* 0x008fca00078e02ff */
[----:B------:R0:W-:Y:S04]  /*f700*/  @!P1 STG.E.U8 desc[UR36][R10.64+0x28], R2 ;  /* 0x000028020a009986 */ /* 0x0001e8000c101124 */
[----:B0-----:R-:W3:Y:S01]  /*f710*/  LDL.LU R2, [R1+0x60] ;  /* 0x0000600001027983 */ /* 0x001ee20000300800 */
[----:B-----5:R-:W-:-:S05]  /*f720*/  @!P3 IMAD R3, R3, R17, RZ ;  /* 0x000000110303b224 */ /* 0x020fca00078e02ff */
[----:B------:R0:W-:Y:S04]  /*f730*/  @!P3 STG.E.U8 desc[UR36][R10.64+0x29], R3 ;  /* 0x000029030a00b986 */ /* 0x0001e8000c101124 */
[----:B0-----:R-:W5:Y:S01]  /*f740*/  LDL.LU R3, [R1+0x68] ;  /* 0x0000680001037983 */ /* 0x001f620000300800 */
[C---:B------:R-:W-:Y:S02]  /*f750*/  ISETP.LT.OR P4, PT, R0.reuse, 0x31, !P0 ;  /* 0x000000310000780c */ /* 0x040fe40004781670 */
[C---:B------:R-:W-:Y:S02]  /*f760*/  ISETP.LT.OR P5, PT, R0.reuse, 0x32, !P0 ;  /* 0x000000320000780c */ /* 0x040fe400047a1670 */
[----:B------:R-:W-:-:S11]  /*f770*/  ISETP.LT.OR P6, PT, R0, 0x31, !P2 ;  /* 0x000000310000780c */ /* 0x000fd600057c1670 */
[----:B----4-:R-:W-:-:S05]  /*f780*/  @!P5 IMAD R12, R12, R17, RZ ;  /* 0x000000110c0cd224 */ /* 0x010fca00078e02ff */
[----:B------:R-:W-:Y:S01]  /*f790*/  @!P5 STG.E.U8 desc[UR36][R4.64+0x31], R12 ;  /* 0x0000310c0400d986 */ /* 0x000fe2000c101124 */
[----:B---3--:R-:W-:-:S05]  /*f7a0*/  @!P4 IMAD R2, R2, R17, RZ ;  /* 0x000000110202c224 */ /* 0x008fca00078e02ff */
[----:B------:R0:W-:Y:S04]  /*f7b0*/  @!P4 STG.E.U8 desc[UR36][R4.64+0x30], R2 ;  /* 0x000030020400c986 */ /* 0x0001e8000c101124 */
[----:B0-----:R-:W3:Y:S01]  /*f7c0*/  LDL.LU R2, [R1+0x6c] ;  /* 0x00006c0001027983 */ /* 0x001ee20000300800 */
[----:B-----5:R-:W-:-:S03]  /*f7d0*/  @!P6 IMAD R3, R3, R17, RZ ;  /* 0x000000110303e224 */ /* 0x020fc600078e02ff */
[----:B------:R-:W4:Y:S04]  /*f7e0*/  LDL.LU R12, [R1+0x78] ;  /* 0x00007800010c7983 */ /* 0x000f280000300800 */
[----:B------:R0:W-:Y:S04]  /*f7f0*/  @!P6 STG.E.U8 desc[UR36][R10.64+0x30], R3 ;  /* 0x000030030a00e986 */ /* 0x0001e8000c101124 */
[----:B0-----:R-:W5:Y:S01]  /*f800*/  LDL.LU R3, [R1+0x70] ;  /* 0x0000700001037983 */ /* 0x001f620000300800 */
        /* <DEDUP_REMOVED lines=11> */
[-C--:B----4-:R-:W-:Y:S02]  /*f8c0*/  @!P5 IMAD R12, R12, R17.reuse, RZ ;  /* 0x000000110c0cd224 */ /* 0x090fe400078e02ff */
[----:B---3--:R-:W-:-:S05]  /*f8d0*/  @!P4 IMAD R2, R2, R17, RZ ;  /* 0x000000110202c224 */ /* 0x008fca00078e02ff */
[----:B------:R0:W-:Y:S04]  /*f8e0*/  @!P4 STG.E.U8 desc[UR36][R4.64+0x39], R2 ;  /* 0x000039020400c986 */ /* 0x0001e8000c101124 */
[----:B0-----:R-:W3:Y:S01]  /*f8f0*/  LDL.LU R2, [R1+0x80] ;  /* 0x0000800001027983 */ /* 0x001ee20000300800 */
[----:B-----5:R-:W-:-:S03]  /*f900*/  @!P6 IMAD R3, R3, R17, RZ ;  /* 0x000000110303e224 */ /* 0x020fc600078e02ff */
[----:B------:R0:W-:Y:S04]  /*f910*/  @!P5 STG.E.U8 desc[UR36][R10.64+0x38], R12 ;  /* 0x0000380c0a00d986 */ /* 0x0001e8000c101124 */
[----:B------:R1:W-:Y:S04]  /*f920*/  @!P6 STG.E.U8 desc[UR36][R10.64+0x39], R3 ;  /* 0x000039030a00e986 */ /* 0x0003e8000c101124 */
[----:B0-----:R-:W4:Y:S04]  /*f930*/  LDL.LU R12, [R1+0xa0] ;  /* 0x0000a000010c7983 */ /* 0x001f280000300800 */
[----:B-1----:R-:W5:Y:S01]  /*f940*/  LDL.LU R3, [R1+0x84] ;  /* 0x0000840001037983 */ /* 0x002f620000300800 */
[----:B------:R-:W-:-:S02]  /*f950*/  ISETP.LT.OR P1, PT, R0, 0x41, !P0 ;  /* 0x000000410000780c */ /* 0x000fc40004721670 */
        /* <DEDUP_REMOVED lines=9> */
[C---:B------:R-:W-:Y:S02]  /*f9f0*/  ISETP.LT.OR P6, PT, R0.reuse, 0x49, !P0 ;  /* 0x000000490000780c */ /* 0x040fe400047c1670 */
[----:B------:R-:W-:-:S02]  /*fa00*/  ISETP.LT.OR P1, PT, R0, 0x4a, !P0 ;  /* 0x0000004a0000780c */ /* 0x000fc40004721670 */
[----:B------:R-:W-:-:S07]  /*fa10*/  ISETP.LT.OR P3, PT, R0, 0x49, !P2 ;  /* 0x000000490000780c */ /* 0x000fce0005761670 */
[-C--:B------:R-:W-:Y:S02]  /*fa20*/  @!P5 IMAD R13, R13, R17.reuse, RZ ;  /* 0x000000110d0dd224 */ /* 0x080fe400078e02ff */
[-C--:B------:R-:W-:Y:S02]  /*fa30*/  @!P6 IMAD R15, R15, R17.reuse, RZ ;  /* 0x000000110f0fe224 */ /* 0x080fe400078e02ff */
[----:B------:R-:W-:Y:S01]  /*fa40*/  @!P1 IMAD R21, R21, R17, RZ ;  /* 0x0000001115159224 */ /* 0x000fe200078e02ff */
[----:B------:R4:W-:Y:S01]  /*fa50*/  @!P5 STG.E.U8 desc[UR36][R10.64+0x41], R13 ;  /* 0x0000410d0a00d986 */ /* 0x0009e2000c101124 */
[----:B------:R-:W-:-:S13]  /*fa60*/  ISETP.LT.OR P5, PT, R0, 0x51, !P0 ;  /* 0x000000510000780c */ /* 0x000fda00047a1670 */
[-C--:B----4-:R-:W-:Y:S02]  /*fa70*/  @!P5 IMAD R13, R12, R17.reuse, RZ ;  /* 0x000000110c0dd224 */ /* 0x090fe400078e02ff */
[----:B---3--:R-:W-:-:S05]  /*fa80*/  @!P4 IMAD R2, R2, R17, RZ ;  /* 0x000000110202c224 */ /* 0x008fca00078e02ff */
[----:B------:R-:W-:Y:S01]  /*fa90*/  @!P4 STG.E.U8 desc[UR36][R10.64+0x40], R2 ;  /* 0x000040020a00c986 */ /* 0x000fe2000c101124 */
[----:B------:R-:W-:-:S03]  /*faa0*/  ISETP.LT.OR P4, PT, R0, 0x4a, !P2 ;  /* 0x0000004a0000780c */ /* 0x000fc60005781670 */
[----:B------:R0:W-:Y:S01]  /*fab0*/  @!P6 STG.E.U8 desc[UR36][R4.64+0x48], R15 ;  /* 0x0000480f0400e986 */ /* 0x0001e2000c101124 */
[----:B------:R-:W-:-:S03]  /*fac0*/  ISETP.LT.OR P6, PT, R0, 0x52, !P0 ;  /* 0x000000520000780c */ /* 0x000fc600047c1670 */
[----:B------:R-:W-:Y:S01]  /*fad0*/  @!P1 STG.E.U8 desc[UR36][R4.64+0x49], R21 ;  /* 0x0000491504009986 */ /* 0x000fe2000c101124 */
[----:B------:R-:W-:-:S05]  /*fae0*/  ISETP.LT.OR P1, PT, R0, 0x51, !P2 ;  /* 0x000000510000780c */ /* 0x000fca0005721670 */
[-C--:B------:R-:W-:Y:S02]  /*faf0*/  @!P4 IMAD R23, R23, R17.reuse, RZ ;  /* 0x000000111717c224 */ /* 0x080fe400078e02ff */
[-C--:B-----5:R-:W-:Y:S02]  /*fb00*/  @!P3 IMAD R3, R3, R17.reuse, RZ ;  /* 0x000000110303b224 */ /* 0x0a0fe400078e02ff */
[-C--:B0-----:R-:W-:Y:S01]  /*fb10*/  @!P6 IMAD R15, R235, R17.reuse, RZ ;  /* 0x00000011eb0fe224 */ /* 0x081fe200078e02ff */
[----:B------:R-:W-:Y:S03]  /*fb20*/  @!P4 STG.E.U8 desc[UR36][R10.64+0x49], R23 ;  /* 0x000049170a00c986 */ /* 0x000fe6000c101124 */
[----:B------:R-:W-:Y:S01]  /*fb30*/  @!P1 IMAD R153, R153, R17, RZ ;  /* 0x0000001199999224 */ /* 0x000fe200078e02ff */
[----:B------:R0:W-:Y:S01]  /*fb40*/  @!P3 STG.E.U8 desc[UR36][R10.64+0x48], R3 ;  /* 0x000048030a00b986 */ /* 0x0001e2000c101124 */
[----:B------:R-:W-:-:S02]  /*fb50*/  ISETP.LT.OR P3, PT, R0, 0x52, !P2 ;  /* 0x000000520000780c */ /* 0x000fc40005761670 */
[C---:B------:R-:W-:Y:S01]  /*fb60*/  ISETP.LT.OR P4, PT, R0.reuse, 0x59, !P0 ;  /* 0x000000590000780c */ /* 0x040fe20004781670 */
[----:B------:R1:W-:Y:S01]  /*fb70*/  @!P5 STG.E.U8 desc[UR36][R4.64+0x50], R13 ;  /* 0x0000500d0400d986 */ /* 0x0003e2000c101124 */
[----:B------:R-:W-:-:S03]  /*fb80*/  ISETP.LT.OR P5, PT, R0, 0x5a, !P0 ;  /* 0x0000005a0000780c */ /* 0x000fc600047a1670 */
[----:B------:R3:W-:Y:S01]  /*fb90*/  @!P6 STG.E.U8 desc[UR36][R4.64+0x51], R15 ;  /* 0x0000510f0400e986 */ /* 0x0007e2000c101124 */
[----:B------:R-:W-:-:S03]  /*fba0*/  ISETP.LT.OR P6, PT, R0, 0x59, !P2 ;  /* 0x000000590000780c */ /* 0x000fc600057c1670 */
[----:B------:R-:W-:Y:S01]  /*fbb0*/  @!P1 STG.E.U8 desc[UR36][R10.64+0x50], R153 ;  /* 0x000050990a009986 */ /* 0x000fe2000c101124 */
[----:B------:R-:W-:Y:S01]  /*fbc0*/  ISETP.LT.OR P1, PT, R0, 0x5a, !P2 ;  /* 0x0000005a0000780c */ /* 0x000fe20005721670 */
[-C--:B0-----:R-:W-:Y:S02]  /*fbd0*/  @!P3 IMAD R3, R234, R17.reuse, RZ ;  /* 0x00000011ea03b224 */ /* 0x081fe400078e02ff */
[-C--:B------:R-:W-:Y:S02]  /*fbe0*/  @!P4 IMAD R21, R233, R17.reuse, RZ ;  /* 0x00000011e915c224 */ /* 0x080fe400078e02ff */
[-C--:B-1----:R-:W-:Y:S01]  /*fbf0*/  @!P5 IMAD R13, R232, R17.reuse, RZ ;  /* 0x00000011e80dd224 */ /* 0x082fe200078e02ff */
[----:B------:R0:W-:Y:S03]  /*fc00*/  @!P3 STG.E.U8 desc[UR36][R10.64+0x51], R3 ;  /* 0x000051030a00b986 */ /* 0x0001e6000c101124 */
[----:B---3--:R-:W-:Y:S01]  /*fc10*/  @!P6 IMAD R15, R231, R17, RZ ;  /* 0x00000011e70fe224 */ /* 0x008fe200078e02ff */
[----:B------:R1:W-:Y:S01]  /*fc20*/  @!P4 STG.E.U8 desc[UR36][R4.64+0x58], R21 ;  /* 0x000058150400c986 */ /* 0x0003e2000c101124 */
[----:B------:R-:W-:-:S02]  /*fc30*/  ISETP.LT.OR P3, PT, R0, 0x61, !P0 ;  /* 0x000000610000780c */ /* 0x000fc40004761670 */
[----:B------:R-:W-:Y:S01]  /*fc40*/  @!P1 IMAD R23, R230, R17, RZ ;  /* 0x00000011e6179224 */ /* 0x000fe200078e02ff */
        /* <DEDUP_REMOVED lines=8> */
[-C--:B-1----:R-:W-:Y:S02]  /*fcd0*/  @!P4 IMAD R21, R228, R17.reuse, RZ ;  /* 0x00000011e415c224 */ /* 0x082fe400078e02ff */
[-C--:B---3--:R-:W-:Y:S01]  /*fce0*/  @!P5 IMAD R13, R227, R17.reuse, RZ ;  /* 0x00000011e30dd224 */ /* 0x088fe200078e02ff */
[----:B------:R0:W-:Y:S03]  /*fcf0*/  @!P3 STG.E.U8 desc[UR36][R4.64+0x60], R3 ;  /* 0x000060030400b986 */ /* 0x0001e6000c101124 */
[----:B----4-:R-:W-:Y:S01]  /*fd00*/  @!P6 IMAD R15, R226, R17, RZ ;  /* 0x00000011e20fe224 */ /* 0x010fe200078e02ff */
        /* <DEDUP_REMOVED lines=134> */
[-C--:B----4-:R-:W-:Y:S01]  /*10570*/  @!P6 IMAD R15, R181, R17.reuse, RZ ;  /* 0x00000011b50fe224 */ /* 0x090fe200078e02ff */
[----:B------:R1:W-:Y:S03]  /*10580*/  @!P4 STG.E.U8 desc[UR36][R10.64+0xb8], R21 ;  /* 0x0000b8150a00c986 */ /* 0x0003e6000c101124 */
[----:B------:R-:W-:Y:S01]  /*10590*/  @!P1 IMAD R23, R180, R17, RZ ;  /* 0x00000011b4179224 */ /* 0x000fe200078e02ff */
[C---:B------:R-:W-:Y:S01]  /*105a0*/  ISETP.LT.OR P3, PT, R0.reuse, 0xc1, !P2 ;  /* 0x000000c10000780c */ /* 0x040fe20005761670 */
[----:B------:R3:W-:Y:S01]  /*105b0*/  @!P5 STG.E.U8 desc[UR36][R10.64+0xb9], R13 ;  /* 0x0000b90d0a00d986 */ /* 0x0007e2000c101124 */
[----:B------:R-:W-:-:S02]  /*105c0*/  ISETP.LT.OR P4, PT, R0, 0xc2, !P2 ;  /* 0x000000c20000780c */ /* 0x000fc40005781670 */
[C---:B------:R-:W-:Y:S01]  /*105d0*/  ISETP.LT.OR P5, PT, R0.reuse, 0xc9, !P0 ;  /* 0x000000c90000780c */ /* 0x040fe200047a1670 */
[----:B------:R4:W-:Y:S01]  /*105e0*/  @!P6 STG.E.U8 desc[UR36][R4.64+0xc0], R15 ;  /* 0x0000c00f0400e986 */ /* 0x0009e2000c101124 */
[----:B------:R-:W-:-:S03]  /*105f0*/  ISETP.LT.OR P6, PT, R0, 0xca, !P0 ;  /* 0x000000ca0000780c */ /* 0x000fc600047c1670 */
[----:B------:R-:W-:Y:S01]  /*10600*/  @!P1 STG.E.U8 desc[UR36][R4.64+0xc1], R23 ;  /* 0x0000c11704009986 */ /* 0x000fe2000c101124 */
[----:B------:R-:W-:-:S03]  /*10610*/  ISETP.LT.OR P1, PT, R0, 0xc9, !P2 ;  /* 0x000000c90000780c */ /* 0x000fc60005721670 */
[-C--:B0-----:R-:W-:Y:S02]  /*10620*/  @!P3 IMAD R3, R179, R17.reuse, RZ ;  /* 0x00000011b303b224 */ /* 0x081fe400078e02ff */
[-C--:B-1----:R-:W-:Y:S02]  /*10630*/  @!P4 IMAD R21, R178, R17.reuse, RZ ;  /* 0x00000011b215c224 */ /* 0x082fe400078e02ff */
[-C--:B---3--:R-:W-:Y:S02]  /*10640*/  @!P5 IMAD R13, R177, R17.reuse, RZ ;  /* 0x00000011b10dd224 */ /* 0x088fe400078e02ff */
[-C--:B----4-:R-:W-:Y:S01]  /*10650*/  @!P6 IMAD R15, R176, R17.reuse, RZ ;  /* 0x00000011b00fe224 */ /* 0x090fe200078e02ff */
[----:B------:R0:W-:Y:S03]  /*10660*/  @!P3 STG.E.U8 desc[UR36][R10.64+0xc0], R3 ;  /* 0x0000c0030a00b986 */ /* 0x0001e6000c101124 */
        /* <DEDUP_REMOVED lines=36> */
[----:B------:R4:W-:Y:S04]  /*108b0*/  @!P6 STG.E.U8 desc[UR36][R10.64+0xd9], R15 ;  /* 0x0000d90f0a00e986 */ /* 0x0009e8000c101124 */
[----:B------:R-:W-:Y:S01]  /*108c0*/  @!P1 STG.E.U8 desc[UR36][R4.64+0xe0], R153 ;  /* 0x0000e09904009986 */ /* 0x000fe2000c101124 */
[C---:B------:R-:W-:Y:S02]  /*108d0*/  ISETP.LT.OR P1, PT, R0.reuse, 0xea, !P0 ;  /* 0x000000ea0000780c */ /* 0x040fe40004721670 */
[----:B------:R-:W-:Y:S01]  /*108e0*/  ISETP.LT.OR P6, PT, R0, 0xe9, !P0 ;  /* 0x000000e90000780c */ /* 0x000fe200047c1670 */
[-C--:B0-----:R-:W-:Y:S02]  /*108f0*/  @!P3 IMAD R3, R164, R17.reuse, RZ ;  /* 0x00000011a403b224 */ /* 0x081fe400078e02ff */
[----:B-1----:R-:W-:-:S02]  /*10900*/  @!P4 IMAD R21, R163, R17, RZ ;  /* 0x00000011a315c224 */ /* 0x002fc400078e02ff */
[----:B---3--:R-:W-:Y:S01]  /*10910*/  @!P5 IMAD R13, R162, R17, RZ ;  /* 0x00000011a20dd224 */ /* 0x008fe200078e02ff */
[----:B------:R0:W-:Y:S01]  /*10920*/  @!P3 STG.E.U8 desc[UR36][R4.64+0xe1], R3 ;  /* 0x0000e1030400b986 */ /* 0x0001e2000c101124 */
[----:B------:R-:W-:-:S04]  /*10930*/  ISETP.LT.OR P3, PT, R0, 0xe9, !P2 ;  /* 0x000000e90000780c */ /* 0x000fc80005761670 */
[-C--:B------:R-:W-:Y:S01]  /*10940*/  @!P1 IMAD R23, R160, R17.reuse, RZ ;  /* 0x00000011a0179224 */ /* 0x080fe200078e02ff */
[----:B------:R2:W-:Y:S01]  /*10950*/  @!P4 STG.E.U8 desc[UR36][R10.64+0xe0], R21 ;  /* 0x0000e0150a00c986 */ /* 0x0005e2000c101124 */
[----:B----4-:R-:W-:Y:S01]  /*10960*/  @!P6 IMAD R15, R161, R17, RZ ;  /* 0x00000011a10fe224 */ /* 0x010fe200078e02ff */
[C---:B------:R-:W-:Y:S02]  /*10970*/  ISETP.LT.OR P4, PT, R0.reuse, 0xea, !P2 ;  /* 0x000000ea0000780c */ /* 0x040fe40005781670 */
[----:B------:R1:W-:Y:S01]  /*10980*/  @!P5 STG.E.U8 desc[UR36][R10.64+0xe1], R13 ;  /* 0x0000e10d0a00d986 */ /* 0x0003e2000c101124 */
[----:B------:R-:W-:-:S03]  /*10990*/  ISETP.LT.OR P5, PT, R0, 0xf1, !P0 ;  /* 0x000000f10000780c */ /* 0x000fc600047a1670 */
[----:B------:R-:W-:Y:S01]  /*109a0*/  @!P1 STG.E.U8 desc[UR36][R4.64+0xe9], R23 ;  /* 0x0000e91704009986 */ /* 0x000fe2000c101124 */
[----:B------:R-:W-:-:S03]  /*109b0*/  ISETP.LT.OR P1, PT, R0, 0xf2, !P0 ;  /* 0x000000f20000780c */ /* 0x000fc60004721670 */
[----:B------:R3:W-:Y:S01]  /*109c0*/  @!P6 STG.E.U8 desc[UR36][R4.64+0xe8], R15 ;  /* 0x0000e80f0400e986 */ /* 0x0007e2000c101124 */
[----:B------:R-:W-:Y:S01]  /*109d0*/  ISETP.LT.OR P6, PT, R0, 0xf1, !P2 ;  /* 0x000000f10000780c */ /* 0x000fe200057c1670 */
[-C--:B0-----:R-:W-:Y:S02]  /*109e0*/  @!P3 IMAD R3, R159, R17.reuse, RZ ;  /* 0x000000119f03b224 */ /* 0x081fe400078e02ff */
[-C--:B--2---:R-:W-:Y:S02]  /*109f0*/  @!P4 IMAD R21, R158, R17.reuse, RZ ;  /* 0x000000119e15c224 */ /* 0x084fe400078e02ff */
[-C--:B-1----:R-:W-:Y:S01]  /*10a00*/  @!P5 IMAD R13, R157, R17.reuse, RZ ;  /* 0x000000119d0dd224 */ /* 0x082fe200078e02ff */
[----:B------:R0:W-:Y:S01]  /*10a10*/  @!P3 STG.E.U8 desc[UR36][R10.64+0xe8], R3 ;  /* 0x0000e8030a00b986 */ /* 0x0001e2000c101124 */
[----:B------:R-:W-:Y:S02]  /*10a20*/  ISETP.LT.OR P3, PT, R0, 0xf2, !P2 ;  /* 0x000000f20000780c */ /* 0x000fe40005761670 */
[-C--:B---3--:R-:W-:Y:S01]  /*10a30*/  @!P1 IMAD R15, R156, R17.reuse, RZ ;  /* 0x000000119c0f9224 */ /* 0x088fe200078e02ff */
[----:B------:R1:W-:Y:S03]  /*10a40*/  @!P4 STG.E.U8 desc[UR36][R10.64+0xe9], R21 ;  /* 0x0000e9150a00c986 */ /* 0x0003e6000c101124 */
[----:B------:R-:W-:Y:S01]  /*10a50*/  @!P6 IMAD R23, R155, R17, RZ ;  /* 0x000000119b17e224 */ /* 0x000fe200078e02ff */
[C---:B------:R-:W-:Y:S01]  /*10a60*/  ISETP.LT.OR P4, PT, R0.reuse, 0xf9, !P0 ;  /* 0x000000f90000780c */ /* 0x040fe20004781670 */
[----:B------:R-:W-:Y:S01]  /*10a70*/  @!P1 STG.E.U8 desc[UR36][R4.64+0xf1], R15 ;  /* 0x0000f10f04009986 */ /* 0x000fe2000c101124 */
[----:B------:R-:W-:-:S02]  /*10a80*/  ISETP.LT.OR P0, PT, R0, 0xfa, !P0 ;  /* 0x000000fa0000780c */ /* 0x000fc40004701670 */
[C---:B------:R-:W-:Y:S01]  /*10a90*/  ISETP.GE.AND P1, PT, R19.reuse, 0x81, PT ;  /* 0x000000811300780c */ /* 0x040fe20003f26270 */
[----:B------:R2:W-:Y:S01]  /*10aa0*/  @!P5 STG.E.U8 desc[UR36][R4.64+0xf0], R13 ;  /* 0x0000f00d0400d986 */ /* 0x0005e2000c101124 */
[C---:B------:R-:W-:Y:S02]  /*10ab0*/  ISETP.LT.OR P5, PT, R0.reuse, 0xf9, !P2 ;  /* 0x000000f90000780c */ /* 0x040fe400057a1670 */
[C---:B------:R-:W-:Y:S01]  /*10ac0*/  ISETP.LT.OR P2, PT, R0.reuse, 0xfa, !P2 ;  /* 0x000000fa0000780c */ /* 0x040fe20005741670 */
[----:B------:R-:W-:Y:S01]  /*10ad0*/  @!P6 STG.E.U8 desc[UR36][R10.64+0xf0], R23 ;  /* 0x0000f0170a00e986 */ /* 0x000fe2000c101124 */
[----:B------:R-:W-:Y:S01]  /*10ae0*/  ISETP.LT.OR P6, PT, R0, 0x1, !P1 ;  /* 0x000000010000780c */ /* 0x000fe20004fc1670 */
[-C--:B0-----:R-:W-:Y:S02]  /*10af0*/  @!P3 IMAD R3, R154, R17.reuse, RZ ;  /* 0x000000119a03b224 */ /* 0x081fe400078e02ff */
[-C--:B-1----:R-:W-:Y:S02]  /*10b00*/  @!P4 IMAD R21, R152, R17.reuse, RZ ;  /* 0x000000119815c224 */ /* 0x082fe400078e02ff */
[----:B------:R-:W-:Y:S01]  /*10b10*/  @!P0 IMAD R153, R22, R17, RZ ;  /* 0x0000001116998224 */ /* 0x000fe200078e02ff */
[----:B------:R0:W-:Y:S01]  /*10b20*/  @!P3 STG.E.U8 desc[UR36][R10.64+0xf1], R3 ;  /* 0x0000f1030a00b986 */ /* 0x0001e2000c101124 */
[----:B------:R-:W-:-:S02]  /*10b30*/  ISETP.GE.AND P3, PT, R19, 0x89, PT ;  /* 0x000000891300780c */ /* 0x000fc40003f66270 */
[-C--:B--2---:R-:W-:Y:S02]  /*10b40*/  @!P5 IMAD R13, R20, R17.reuse, RZ ;  /* 0x00000011140dd224 */ /* 0x084fe400078e02ff */
[-C--:B------:R-:W-:Y:S01]  /*10b50*/  @!P2 IMAD R15, R14, R17.reuse, RZ ;  /* 0x000000110e0fa224 */ /* 0x080fe200078e02ff */
[----:B------:R-:W-:Y:S01]  /*10b60*/  @!P0 STG.E.U8 desc[UR36][R4.64+0xf9], R153 ;  /* 0x0000f99904008986 */ /* 0x000fe2000c101124 */
[----:B------:R-:W-:Y:S01]  /*10b70*/  @!P6 IMAD R19, R24, R17, RZ ;  /* 0x000000111813e224 */ /* 0x000fe200078e02ff */
[C---:B------:R-:W-:Y:S02]  /*10b80*/  ISETP.LT.OR P0, PT, R0.reuse, 0x2, !P1 ;  /* 0x000000020000780c */ /* 0x040fe40004f01670 */
[----:B------:R1:W-:Y:S01]  /*10b90*/  @!P4 STG.E.U8 desc[UR36][R4.64+0xf8], R21 ;  /* 0x0000f8150400c986 */ /* 0x0003e2000c101124 */
[----:B------:R-:W-:-:S03]  /*10ba0*/  ISETP.LT.OR P4, PT, R0, 0x1, !P3 ;  /* 0x000000010000780c */ /* 0x000fc60005f81670 */
[----:B------:R-:W-:Y:S01]  /*10bb0*/  @!P5 STG.E.U8 desc[UR36][R10.64+0xf8], R13 ;  /* 0x0000f80d0a00d986 */ /* 0x000fe2000c101124 */
[----:B------:R-:W-:-:S03]  /*10bc0*/  ISETP.LT.OR P5, PT, R0, 0x2, !P3 ;  /* 0x000000020000780c */ /* 0x000fc60005fa1670 */
[----:B------:R-:W-:Y:S01]  /*10bd0*/  @!P2 STG.E.U8 desc[UR36][R10.64+0xf9], R15 ;  /* 0x0000f90f0a00a986 */ /* 0x000fe2000c101124 */
[----:B------:R-:W-:-:S03]  /*10be0*/  ISETP.LT.OR P2, PT, R0, 0x9, !P1 ;  /* 0x000000090000780c */ /* 0x000fc60004f41670 */
[----:B------:R-:W-:Y:S01]  /*10bf0*/  @!P6 STG.E.U8 desc[UR36][R6.64], R19 ;  /* 0x000000130600e986 */ /* 0x000fe2000c101124 */
[----:B------:R-:W-:Y:S01]  /*10c00*/  ISETP.LT.OR P6, PT, R0, 0xa, !P1 ;  /* 0x0000000a0000780c */ /* 0x000fe20004fc1670 */
[-C--:B------:R-:W-:Y:S02]  /*10c10*/  @!P0 IMAD R25, R25, R17.reuse, RZ ;  /* 0x0000001119198224 */ /* 0x080fe400078e02ff */
[-C--:B0-----:R-:W-:Y:S02]  /*10c20*/  @!P4 IMAD R3, R26, R17.reuse, RZ ;  /* 0x000000111a03c224 */ /* 0x081fe400078e02ff */
[-C--:B------:R-:W-:Y:S01]  /*10c30*/  @!P5 IMAD R27, R27, R17.reuse, RZ ;  /* 0x000000111b1bd224 */ /* 0x080fe200078e02ff */
[----:B------:R-:W-:Y:S03]  /*10c40*/  @!P0 STG.E.U8 desc[UR36][R6.64+0x1], R25 ;  /* 0x0000011906008986 */ /* 0x000fe6000c101124 */
[----:B-1----:R-:W-:Y:S01]  /*10c50*/  @!P2 IMAD R5, R28, R17, RZ ;  /* 0x000000111c05a224 */ /* 0x002fe200078e02ff */
[----:B------:R0:W-:Y:S01]  /*10c60*/  @!P4 STG.E.U8 desc[UR36][R8.64], R3 ;  /* 0x000000030800c986 */ /* 0x0001e2000c101124 */
[----:B------:R-:W-:-:S02]  /*10c70*/  ISETP.LT.OR P0, PT, R0, 0xa, !P3 ;  /* 0x0000000a0000780c */ /* 0x000fc40005f01670 */
[----:B------:R-:W-:Y:S01]  /*10c80*/  @!P6 IMAD R29, R29, R17, RZ ;  /* 0x000000111d1de224 */ /* 0x000fe200078e02ff */
[C---:B------:R-:W-:Y:S01]  /*10c90*/  ISETP.LT.OR P4, PT, R0.reuse, 0x9, !P3 ;  /* 0x000000090000780c */ /* 0x040fe20005f81670 */
[----:B------:R-:W-:Y:S01]  /*10ca0*/  @!P5 STG.E.U8 desc[UR36][R8.64+0x1], R27 ;  /* 0x0000011b0800d986 */ /* 0x000fe2000c101124 */
[----:B------:R-:W-:-:S03]  /*10cb0*/  ISETP.LT.OR P5, PT, R0, 0x11, !P1 ;  /* 0x000000110000780c */ /* 0x000fc60004fa1670 */
[----:B------:R1:W-:Y:S01]  /*10cc0*/  @!P2 STG.E.U8 desc[UR36][R6.64+0x8], R5 ;  /* 0x000008050600a986 */ /* 0x0003e2000c101124 */
[----:B------:R-:W-:-:S03]  /*10cd0*/  ISETP.LT.OR P2, PT, R0, 0x12, !P1 ;  /* 0x000000120000780c */ /* 0x000fc60004f41670 */
[----:B------:R-:W-:Y:S01]  /*10ce0*/  @!P6 STG.E.U8 desc[UR36][R6.64+0x9], R29 ;  /* 0x0000091d0600e986 */ /* 0x000fe2000c101124 */
[----:B------:R-:W-:Y:S01]  /*10cf0*/  ISETP.LT.OR P6, PT, R0, 0x11, !P3 ;  /* 0x000000110000780c */ /* 0x000fe20005fc1670 */
[-C--:B------:R-:W-:Y:S02]  /*10d00*/  @!P0 IMAD R31, R31, R17.reuse, RZ ;  /* 0x000000111f1f8224 */ /* 0x080fe400078e02ff */
[-C--:B0-----:R-:W-:Y:S02]  /*10d10*/  @!P4 IMAD R3, R30, R17.reuse, RZ ;  /* 0x000000111e03c224 */ /* 0x081fe400078e02ff */
[-C--:B------:R-:W-:Y:S01]  /*10d20*/  @!P5 IMAD R11, R32, R17.reuse, RZ ;  /* 0x00000011200bd224 */ /* 0x080fe200078e02ff */
[----:B------:R-:W-:Y:S03]  /*10d30*/  @!P0 STG.E.U8 desc[UR36][R8.64+0x9], R31 ;  /* 0x0000091f08008986 */ /* 0x000fe6000c101124 */
[----:B------:R-:W-:Y:S01]  /*10d40*/  @!P2 IMAD R33, R33, R17, RZ ;  /* 0x000000112121a224 */ /* 0x000fe200078e02ff */
[----:B------:R0:W-:Y:S01]  /*10d50*/  @!P4 STG.E.U8 desc[UR36][R8.64+0x8], R3 ;  /* 0x000008030800c986 */ /* 0x0001e2000c101124 */
[----:B------:R-:W-:-:S02]  /*10d60*/  ISETP.LT.OR P0, PT, R0, 0x12, !P3 ;  /* 0x000000120000780c */ /* 0x000fc40005f01670 */
[----:B-1----:R-:W-:Y:S01]  /*10d70*/  @!P6 IMAD R5, R34, R17, RZ ;  /* 0x000000112205e224 */ /* 0x002fe200078e02ff */
[C---:B------:R-:W-:Y:S01]  /*10d80*/  ISETP.LT.OR P4, PT, R0.reuse, 0x19, !P1 ;  /* 0x000000190000780c */ /* 0x040fe20004f81670 */
[----:B------:R-:W-:Y:S01]  /*10d90*/  @!P5 STG.E.U8 desc[UR36][R6.64+0x10], R11 ;  /* 0x0000100b0600d986 */ /* 0x000fe2000c101124 */
[----:B------:R-:W-:-:S03]  /*10da0*/  ISETP.LT.OR P5, PT, R0, 0x1a, !P1 ;  /* 0x0000001a0000780c */ /* 0x000fc60004fa1670 */
[----:B------:R-:W-:Y:S01]  /*10db0*/  @!P2 STG.E.U8 desc[UR36][R6.64+0x11], R33 ;  /* 0x000011210600a986 */ /* 0x000fe2000c101124 */
[----:B------:R-:W-:-:S03]  /*10dc0*/  ISETP.LT.OR P2, PT, R0, 0x19, !P3 ;  /* 0x000000190000780c */ /* 0x000fc60005f41670 */
[----:B------:R1:W-:Y:S01]  /*10dd0*/  @!P6 STG.E.U8 desc[UR36][R8.64+0x10], R5 ;  /* 0x000010050800e986 */ /* 0x0003e2000c101124 */
[----:B------:R-:W-:Y:S01]  /*10de0*/  ISETP.LT.OR P6, PT, R0, 0x1a, !P3 ;  /* 0x0000001a0000780c */ /* 0x000fe20005fc1670 */
[-C--:B------:R-:W-:Y:S02]  /*10df0*/  @!P0 IMAD R35, R35, R17.reuse, RZ ;  /* 0x0000001123238224 */ /* 0x080fe400078e02ff */
[-C--:B0-----:R-:W-:Y:S02]  /*10e00*/  @!P4 IMAD R3, R36, R17.reuse, RZ ;  /* 0x000000112403c224 */ /* 0x081fe400078e02ff */
[-C--:B------:R-:W-:Y:S01]  /*10e10*/  @!P5 IMAD R37, R37, R17.reuse, RZ ;  /* 0x000000112525d224 */ /* 0x080fe200078e02ff */
[----:B------:R-:W-:Y:S01]  /*10e20*/  @!P0 STG.E.U8 desc[UR36][R8.64+0x11], R35 ;  /* 0x0000112308008986 */ /* 0x000fe2000c101124 */
[----:B------:R-:W-:Y:S02]  /*10e30*/  ISETP.LT.OR P0, PT, R0, 0x22, !P1 ;  /* 0x000000220000780c */ /* 0x000fe40004f01670 */
[----:B-1----:R-:W-:-:S04]  /*10e40*/  @!P2 IMAD R5, R38, R17, RZ ;  /* 0x000000112605a224 */ /* 0x002fc800078e02ff */
[----:B------:R-:W-:Y:S01]  /*10e50*/  @!P6 IMAD R39, R39, R17, RZ ;  /* 0x000000112727e224 */ /* 0x000fe200078e02ff */
[----:B------:R0:W-:Y:S01]  /*10e60*/  @!P4 STG.E.U8 desc[UR36][R6.64+0x18], R3 ;  /* 0x000018030600c986 */ /* 0x0001e2000c101124 */
[----:B------:R-:W-:-:S03]  /*10e70*/  ISETP.LT.OR P4, PT, R0, 0x21, !P1 ;  /* 0x000000210000780c */ /* 0x000fc60004f81670 */
        /* <DEDUP_REMOVED lines=216> */
[-C--:B0-----:R-:W-:Y:S02]  /*11c00*/  @!P4 IMAD R3, R110, R17.reuse, RZ ;  /* 0x000000116e03c224 */ /* 0x081fe400078e02ff */
[-C--:B------:R-:W-:Y:S02]  /*11c10*/  @!P0 IMAD R111, R111, R17.reuse, RZ ;  /* 0x000000116f6f8224 */ /* 0x080fe400078e02ff */
[-C--:B------:R-:W-:Y:S01]  /*11c20*/  @!P5 IMAD R11, R112, R17.reuse, RZ ;  /* 0x00000011700bd224 */ /* 0x080fe200078e02ff */
[----:B------:R0:W-:Y:S03]  /*11c30*/  @!P4 STG.E.U8 desc[UR36][R8.64+0xa8], R3 ;  /* 0x0000a8030800c986 */ /* 0x0001e6000c101124 */
[-C--:B------:R-:W-:Y:S01]  /*11c40*/  @!P2 IMAD R113, R113, R17.reuse, RZ ;  /* 0x000000117171a224 */ /* 0x080fe200078e02ff */
[----:B------:R-:W-:Y:S03]  /*11c50*/  @!P0 STG.E.U8 desc[UR36][R8.64+0xa9], R111 ;  /* 0x0000a96f08008986 */ /* 0x000fe6000c101124 */
[----:B-1----:R-:W-:Y:S01]  /*11c60*/  @!P6 IMAD R5, R114, R17, RZ ;  /* 0x000000117205e224 */ /* 0x002fe200078e02ff */
[C---:B------:R-:W-:Y:S01]  /*11c70*/  ISETP.LT.OR P0, PT, R0.reuse, 0xb2, !P3 ;  /* 0x000000b20000780c */ /* 0x040fe20005f01670 */
[----:B------:R-:W-:Y:S01]  /*11c80*/  @!P5 STG.E.U8 desc[UR36][R6.64+0xb0], R11 ;  /* 0x0000b00b0600d986 */ /* 0x000fe2000c101124 */
[----:B------:R-:W-:-:S02]  /*11c90*/  ISETP.LT.OR P5, PT, R0, 0xba, !P1 ;  /* 0x000000ba0000780c */ /* 0x000fc40004fa1670 */
[C---:B------:R-:W-:Y:S01]  /*11ca0*/  ISETP.LT.OR P4, PT, R0.reuse, 0xb9, !P1 ;  /* 0x000000b90000780c */ /* 0x040fe20004f81670 */
[----:B------:R-:W-:Y:S01]  /*11cb0*/  @!P2 STG.E.U8 desc[UR36][R6.64+0xb1], R113 ;  /* 0x0000b1710600a986 */ /* 0x000fe2000c101124 */
[----:B------:R-:W-:-:S03]  /*11cc0*/  ISETP.LT.OR P2, PT, R0, 0xb9, !P3 ;  /* 0x000000b90000780c */ /* 0x000fc60005f41670 */
[----:B------:R1:W-:Y:S01]  /*11cd0*/  @!P6 STG.E.U8 desc[UR36][R8.64+0xb0], R5 ;  /* 0x0000b0050800e986 */ /* 0x0003e2000c101124 */
[----:B------:R-:W-:-:S03]  /*11ce0*/  ISETP.LT.OR P6, PT, R0, 0xba, !P3 ;  /* 0x000000ba0000780c */ /* 0x000fc60005fc1670 */
[-C--:B------:R-:W-:Y:S02]  /*11cf0*/  @!P0 IMAD R115, R115, R17.reuse, RZ ;  /* 0x0000001173738224 */ /* 0x080fe400078e02ff */
[-C--:B------:R-:W-:Y:S02]  /*11d00*/  @!P5 IMAD R117, R117, R17.reuse, RZ ;  /* 0x000000117575d224 */ /* 0x080fe400078e02ff */
[-C--:B0-----:R-:W-:Y:S01]  /*11d10*/  @!P4 IMAD R3, R116, R17.reuse, RZ ;  /* 0x000000117403c224 */ /* 0x081fe200078e02ff */
[----:B------:R-:W-:Y:S01]  /*11d20*/  @!P0 STG.E.U8 desc[UR36][R8.64+0xb1], R115 ;  /* 0x0000b17308008986 */ /* 0x000fe2000c101124 */
[----:B------:R-:W-:Y:S01]  /*11d30*/  ISETP.LT.OR P0, PT, R0, 0xc1, !P1 ;  /* 0x000000c10000780c */ /* 0x000fe20004f01670 */
[----:B-1----:R-:W-:-:S03]  /*11d40*/  @!P2 IMAD R5, R118, R17, RZ ;  /* 0x000000117605a224 */ /* 0x002fc600078e02ff */
[----:B------:R-:W-:Y:S01]  /*11d50*/  @!P6 IMAD R119, R119, R17, RZ ;  /* 0x000000117777e224 */ /* 0x000fe200078e02ff */
[----:B------:R-:W-:Y:S01]  /*11d60*/  @!P5 STG.E.U8 desc[UR36][R6.64+0xb9], R117 ;  /* 0x0000b9750600d986 */ /* 0x000fe2000c101124 */
[----:B------:R-:W-:-:S03]  /*11d70*/  ISETP.LT.OR P5, PT, R0, 0xc2, !P1 ;  /* 0x000000c20000780c */ /* 0x000fc60004fa1670 */
[----:B------:R0:W-:Y:S01]  /*11d80*/  @!P4 STG.E.U8 desc[UR36][R6.64+0xb8], R3 ;  /* 0x0000b8030600c986 */ /* 0x0001e2000c101124 */
[----:B------:R-:W-:-:S03]  /*11d90*/  ISETP.LT.OR P4, PT, R0, 0xc1, !P3 ;  /* 0x000000c10000780c */ /* 0x000fc60005f81670 */
[----:B------:R-:W-:Y:S01]  /*11da0*/  @!P6 STG.E.U8 desc[UR36][R8.64+0xb9], R119 ;  /* 0x0000b9770800e986 */ /* 0x000fe2000c101124 */
[----:B------:R-:W-:-:S03]  /*11db0*/  ISETP.LT.OR P6, PT, R0, 0xc2, !P3 ;  /* 0x000000c20000780c */ /* 0x000fc60005fc1670 */
[----:B------:R1:W-:Y:S01]  /*11dc0*/  @!P2 STG.E.U8 desc[UR36][R8.64+0xb8], R5 ;  /* 0x0000b8050800a986 */ /* 0x0003e2000c101124 */
[----:B------:R-:W-:Y:S01]  /*11dd0*/  ISETP.LT.OR P2, PT, R0, 0xc9, !P1 ;  /* 0x000000c90000780c */ /* 0x000fe20004f41670 */
[-C--:B------:R-:W-:Y:S02]  /*11de0*/  @!P0 IMAD R11, R120, R17.reuse, RZ ;  /* 0x00000011780b8224 */ /* 0x080fe400078e02ff */
[-C--:B------:R-:W-:Y:S02]  /*11df0*/  @!P5 IMAD R121, R121, R17.reuse, RZ ;  /* 0x000000117979d224 */ /* 0x080fe400078e02ff */
[-C--:B0-----:R-:W-:Y:S01]  /*11e00*/  @!P4 IMAD R3, R122, R17.reuse, RZ ;  /* 0x000000117a03c224 */ /* 0x081fe200078e02ff */
[----:B------:R0:W-:Y:S03]  /*11e10*/  @!P0 STG.E.U8 desc[UR36][R6.64+0xc0], R11 ;  /* 0x0000c00b06008986 */ /* 0x0001e6000c101124 */
[-C--:B------:R-:W-:Y:S01]  /*11e20*/  @!P6 IMAD R123, R123, R17.reuse, RZ ;  /* 0x000000117b7be224 */ /* 0x080fe200078e02ff */
[----:B------:R-:W-:Y:S01]  /*11e30*/  ISETP.LT.OR P0, PT, R0, 0xca, !P1 ;  /* 0x000000ca0000780c */ /* 0x000fe20004f01670 */
[----:B------:R-:W-:Y:S02]  /*11e40*/  @!P5 STG.E.U8 desc[UR36][R6.64+0xc1], R121 ;  /* 0x0000c1790600d986 */ /* 0x000fe4000c101124 */
[----:B-1----:R-:W-:Y:S01]  /*11e50*/  @!P2 IMAD R5, R124, R17, RZ ;  /* 0x000000117c05a224 */ /* 0x002fe200078e02ff */
[C---:B------:R-:W-:Y:S01]  /*11e60*/  ISETP.LT.OR P5, PT, R0.reuse, 0xc9, !P3 ;  /* 0x000000c90000780c */ /* 0x040fe20005fa1670 */
[----:B------:R1:W-:Y:S01]  /*11e70*/  @!P4 STG.E.U8 desc[UR36][R8.64+0xc0], R3 ;  /* 0x0000c0030800c986 */ /* 0x0003e2000c101124 */
        /* <DEDUP_REMOVED lines=8> */
[----:B------:R-:W-:Y:S03]  /*11f00*/  @!P0 STG.E.U8 desc[UR36][R6.64+0xc9], R125 ;  /* 0x0000c97d06008986 */ /* 0x000fe6000c101124 */
[-C--:B-1----:R-:W-:Y:S01]  /*11f10*/  @!P6 IMAD R3, R128, R17.reuse, RZ ;  /* 0x000000118003e224 */ /* 0x082fe200078e02ff */
[----:B------:R0:W-:Y:S03]  /*11f20*/  @!P5 STG.E.U8 desc[UR36][R8.64+0xc8], R11 ;  /* 0x0000c80b0800d986 */ /* 0x0001e6000c101124 */
[----:B------:R-:W-:Y:S01]  /*11f30*/  @!P2 IMAD R129, R129, R17, RZ ;  /* 0x000000118181a224 */ /* 0x000fe200078e02ff */
[C---:B------:R-:W-:Y:S01]  /*11f40*/  ISETP.LT.OR P0, PT, R0.reuse, 0xd1, !P3 ;  /* 0x000000d10000780c */ /* 0x040fe20005f01670 */
[----:B------:R-:W-:Y:S01]  /*11f50*/  @!P4 STG.E.U8 desc[UR36][R8.64+0xc9], R127 ;  /* 0x0000c97f0800c986 */ /* 0x000fe2000c101124 */
[----:B------:R-:W-:-:S02]  /*11f60*/  ISETP.LT.OR P5, PT, R0, 0xd2, !P3 ;  /* 0x000000d20000780c */ /* 0x000fc40005fa1670 */
[C---:B------:R-:W-:Y:S01]  /*11f70*/  ISETP.LT.OR P4, PT, R0.reuse, 0xd9, !P1 ;  /* 0x000000d90000780c */ /* 0x040fe20004f81670 */
[----:B------:R1:W-:Y:S01]  /*11f80*/  @!P6 STG.E.U8 desc[UR36][R6.64+0xd0], R3 ;  /* 0x0000d0030600e986 */ /* 0x0003e2000c101124 */
[----:B------:R-:W-:-:S03]  /*11f90*/  ISETP.LT.OR P6, PT, R0, 0xda, !P1 ;  /* 0x000000da0000780c */ /* 0x000fc60004fc1670 */
[----:B------:R-:W-:Y:S01]  /*11fa0*/  @!P2 STG.E.U8 desc[UR36][R6.64+0xd1], R129 ;  /* 0x0000d1810600a986 */ /* 0x000fe2000c101124 */
[----:B------:R-:W-:-:S03]  /*11fb0*/  ISETP.LT.OR P2, PT, R0, 0xd9, !P3 ;  /* 0x000000d90000780c */ /* 0x000fc60005f41670 */
[-C--:B--2---:R-:W-:Y:S02]  /*11fc0*/  @!P0 IMAD R5, R130, R17.reuse, RZ ;  /* 0x0000001182058224 */ /* 0x084fe400078e02ff */
[-C--:B------:R-:W-:Y:S02]  /*11fd0*/  @!P5 IMAD R131, R131, R17.reuse, RZ ;  /* 0x000000118383d224 */ /* 0x080fe400078e02ff */
[-C--:B0-----:R-:W-:Y:S02]  /*11fe0*/  @!P4 IMAD R11, R132, R17.reuse, RZ ;  /* 0x00000011840bc224 */ /* 0x081fe400078e02ff */
[-C--:B------:R-:W-:Y:S01]  /*11ff0*/  @!P6 IMAD R133, R133, R17.reuse, RZ ;  /* 0x000000118585e224 */ /* 0x080fe200078e02ff */
[----:B------:R0:W-:Y:S03]  /*12000*/  @!P0 STG.E.U8 desc[UR36][R8.64+0xd0], R5 ;  /* 0x0000d00508008986 */ /* 0x0001e6000c101124 */
[----:B-1----:R-:W-:Y:S01]  /*12010*/  @!P2 IMAD R3, R134, R17, RZ ;  /* 0x000000118603a224 */ /* 0x002fe200078e02ff */
[----:B------:R-:W-:Y:S01]  /*12020*/  @!P5 STG.E.U8 desc[UR36][R8.64+0xd1], R131 ;  /* 0x0000d1830800d986 */ /* 0x000fe2000c101124 */
[----:B------:R-:W-:-:S02]  /*12030*/  ISETP.LT.OR P0, PT, R0, 0xda, !P3 ;  /* 0x000000da0000780c */ /* 0x000fc40005f01670 */
        /* <DEDUP_REMOVED lines=14> */
[----:B------:R-:W-:Y:S01]  /*12120*/  @!P4 STG.E.U8 desc[UR36][R6.64+0xe1], R137 ;  /* 0x0000e1890600c986 */ /* 0x000fe2000c101124 */
[----:B------:R-:W-:-:S02]  /*12130*/  ISETP.LT.OR P0, PT, R0, 0xe9, !P1 ;  /* 0x000000e90000780c */ /* 0x000fc40004f01670 */
[C---:B------:R-:W-:Y:S01]  /*12140*/  ISETP.LT.OR P4, PT, R0.reuse, 0xea, !P1 ;  /* 0x000000ea0000780c */ /* 0x040fe20004f81670 */
[----:B------:R1:W-:Y:S01]  /*12150*/  @!P6 STG.E.U8 desc[UR36][R8.64+0xe0], R11 ;  /* 0x0000e00b0800e986 */ /* 0x0003e2000c101124 */
[C---:B------:R-:W-:Y:S02]  /*12160*/  ISETP.LT.OR P6, PT, R0.reuse, 0xe9, !P3 ;  /* 0x000000e90000780c */ /* 0x040fe40005fc1670 */
[C---:B------:R-:W-:Y:S01]  /*12170*/  ISETP.LT.OR P5, PT, R0.reuse, 0xea, !P3 ;  /* 0x000000ea0000780c */ /* 0x040fe20005fa1670 */
[----:B------:R-:W-:Y:S01]  /*12180*/  @!P2 STG.E.U8 desc[UR36][R8.64+0xe1], R139 ;  /* 0x0000e18b0800a986 */ /* 0x000fe2000c101124 */
[----:B------:R-:W-:-:S05]  /*12190*/  ISETP.LT.OR P2, PT, R0, 0xf1, !P1 ;  /* 0x000000f10000780c */ /* 0x000fca0004f41670 */
[-C--:B--2---:R-:W-:Y:S02]  /*121a0*/  @!P0 IMAD R3, R140, R17.reuse, RZ ;  /* 0x000000118c038224 */ /* 0x084fe400078e02ff */
[-C--:B------:R-:W-:Y:S02]  /*121b0*/  @!P4 IMAD R141, R141, R17.reuse, RZ ;  /* 0x000000118d8dc224 */ /* 0x080fe400078e02ff */
[-C--:B0-----:R-:W-:Y:S02]  /*121c0*/  @!P6 IMAD R5, R142, R17.reuse, RZ ;  /* 0x000000118e05e224 */ /* 0x081fe400078e02ff */
[-C--:B------:R-:W-:Y:S02]  /*121d0*/  @!P5 IMAD R143, R143, R17.reuse, RZ ;  /* 0x000000118f8fd224 */ /* 0x080fe400078e02ff */
[----:B-1----:R-:W-:Y:S01]  /*121e0*/  @!P2 IMAD R11, R144, R17, RZ ;  /* 0x00000011900ba224 */ /* 0x002fe200078e02ff */
[----:B------:R0:W-:Y:S01]  /*121f0*/  @!P0 STG.E.U8 desc[UR36][R6.64+0xe8], R3 ;  /* 0x0000e80306008986 */ /* 0x0001e2000c101124 */
[----:B------:R-:W-:-:S03]  /*12200*/  ISETP.LT.OR P0, PT, R0, 0xf2, !P1 ;  /* 0x000000f20000780c */ /* 0x000fc60004f01670 */
[----:B------:R-:W-:Y:S01]  /*12210*/  @!P4 STG.E.U8 desc[UR36][R6.64+0xe9], R141 ;  /* 0x0000e98d0600c986 */ /* 0x000fe2000c101124 */
[----:B------:R-:W-:-:S03]  /*12220*/  ISETP.LT.OR P4, PT, R0, 0xf1, !P3 ;  /* 0x000000f10000780c */ /* 0x000fc60005f81670 */
[----:B------:R-:W-:Y:S01]  /*12230*/  @!P6 STG.E.U8 desc[UR36][R8.64+0xe8], R5 ;  /* 0x0000e8050800e986 */ /* 0x000fe2000c101124 */
[----:B------:R-:W-:-:S03]  /*12240*/  ISETP.LT.OR P6, PT, R0, 0xf2, !P3 ;  /* 0x000000f20000780c */ /* 0x000fc60005fc1670 */
[----:B------:R-:W-:Y:S01]  /*12250*/  @!P5 STG.E.U8 desc[UR36][R8.64+0xe9], R143 ;  /* 0x0000e98f0800d986 */ /* 0x000fe2000c101124 */
[----:B------:R-:W-:-:S03]  /*12260*/  ISETP.LT.OR P5, PT, R0, 0xf9, !P3 ;  /* 0x000000f90000780c */ /* 0x000fc60005fa1670 */
[----:B------:R1:W-:Y:S01]  /*12270*/  @!P2 STG.E.U8 desc[UR36][R6.64+0xf0], R11 ;  /* 0x0000f00b0600a986 */ /* 0x0003e2000c101124 */
[C---:B------:R-:W-:Y:S02]  /*12280*/  ISETP.LT.OR P2, PT, R0.reuse, 0xf9, !P1 ;  /* 0x000000f90000780c */ /* 0x040fe40004f41670 */
[C---:B------:R-:W-:Y:S02]  /*12290*/  ISETP.LT.OR P1, PT, R0.reuse, 0xfa, !P1 ;  /* 0x000000fa0000780c */ /* 0x040fe40004f21670 */
[----:B------:R-:W-:Y:S01]  /*122a0*/  ISETP.LT.OR P3, PT, R0, 0xfa, !P3 ;  /* 0x000000fa0000780c */ /* 0x000fe20005f61670 */
[-C--:B------:R-:W-:Y:S02]  /*122b0*/  @!P0 IMAD R145, R145, R17.reuse, RZ ;  /* 0x0000001191918224 */ /* 0x080fe400078e02ff */
[-C--:B0-----:R-:W-:Y:S02]  /*122c0*/  @!P4 IMAD R3, R146, R17.reuse, RZ ;  /* 0x000000119203c224 */ /* 0x081fe400078e02ff */
[----:B------:R-:W-:-:S02]  /*122d0*/  @!P6 IMAD R147, R147, R17, RZ ;  /* 0x000000119393e224 */ /* 0x000fc400078e02ff */
[-C--:B-1----:R-:W-:Y:S02]  /*122e0*/  @!P5 IMAD R11, R150, R17.reuse, RZ ;  /* 0x00000011960bd224 */ /* 0x082fe400078e02ff */
[-C--:B------:R-:W-:Y:S02]  /*122f0*/  @!P2 IMAD R5, R148, R17.reuse, RZ ;  /* 0x000000119405a224 */ /* 0x080fe400078e02ff */
[-C--:B------:R-:W-:Y:S02]  /*12300*/  @!P1 IMAD R149, R149, R17.reuse, RZ ;  /* 0x0000001195959224 */ /* 0x080fe400078e02ff */
[----:B------:R-:W-:Y:S01]  /*12310*/  @!P3 IMAD R151, R151, R17, RZ ;  /* 0x000000119797b224 */ /* 0x000fe200078e02ff */
[----:B------:R0:W-:Y:S04]  /*12320*/  @!P0 STG.E.U8 desc[UR36][R6.64+0xf1], R145 ;  /* 0x0000f19106008986 */ /* 0x0001e8000c101124 */
[----:B------:R0:W-:Y:S04]  /*12330*/  @!P4 STG.E.U8 desc[UR36][R8.64+0xf0], R3 ;  /* 0x0000f0030800c986 */ /* 0x0001e8000c101124 */
[----:B------:R0:W-:Y:S04]  /*12340*/  @!P6 STG.E.U8 desc[UR36][R8.64+0xf1], R147 ;  /* 0x0000f1930800e986 */ /* 0x0001e8000c101124 */
[----:B------:R0:W-:Y:S04]  /*12350*/  @!P2 STG.E.U8 desc[UR36][R6.64+0xf8], R5 ;  /* 0x0000f8050600a986 */ /* 0x0001e8000c101124 */
[----:B------:R0:W-:Y:S04]  /*12360*/  @!P1 STG.E.U8 desc[UR36][R6.64+0xf9], R149 ;  /* 0x0000f99506009986 */ /* 0x0001e8000c101124 */
[----:B------:R0:W-:Y:S04]  /*12370*/  @!P5 STG.E.U8 desc[UR36][R8.64+0xf8], R11 ;  /* 0x0000f80b0800d986 */ /* 0x0001e8000c101124 */
[----:B------:R0:W-:Y:S02]  /*12380*/  @!P3 STG.E.U8 desc[UR36][R8.64+0xf9], R151 ;  /* 0x0000f9970800b986 */ /* 0x0001e4000c101124 */
.L_x_542:
[----:B------:R-:W-:Y:S05]  /*12390*/  BSYNC B0 ;  /* 0x0000000000007941 */ /* 0x000fea0003800000 */
.L_x_28:
[----:B0-----:R-:W2:Y:S04]  /*123a0*/  LDL.LU R3, [R1+0x200] ;  /* 0x0002000001037983 */ /* 0x001ea80000300800 */
[----:B------:R-:W2:Y:S01]  /*123b0*/  LDL.LU R2, [R1+0x204] ;  /* 0x0002040001027983 */ /* 0x000ea20000300800 */
[----:B------:R-:W-:Y:S01]  /*123c0*/  ULDC UR4, c[0x0][0xc] ;  /* 0x0000030000047ab9 */ /* 0x000fe20000000800 */
[----:B------:R-:W-:Y:S01]  /*123d0*/  ULDC UR5, c[0x0][0x10] ;  /* 0x0000040000057ab9 */ /* 0x000fe20000000800 */
[----:B------:R-:W2:Y:S01]  /*123e0*/  LDC R5, c[0x0][0x14] ;  /* 0x00000500ff057b82 */ /* 0x000ea20000000800 */
[----:B------:R-:W-:Y:S01]  /*123f0*/  UIMAD.WIDE.U32 UR4, UR4, UR5, URZ ;  /* 0x00000005040472a5 */ /* 0x000fe2000f8e003f */
[----:B------:R-:W-:Y:S01]  /*12400*/  PRMT R0, RZ, 0x7610, R0 ;  /* 0x00007610ff007816 */ /* 0x000fe20000000000 */
[----:B------:R-:W-:Y:S01]  /*12410*/  UMOV UR42, 0xffffffff ;  /* 0xffffffff002a7882 */ /* 0x000fe20000000000 */
[----:B------:R-:W-:-:S03]  /*12420*/  UMOV UR43, 0xffffffff ;  /* 0xffffffff002b7882 */ /* 0x000fc60000000000 */
[----:B--2---:R-:W-:-:S04]  /*12430*/  IMAD.WIDE.U32 R2, R5, UR4, R2 ;  /* 0x0000000405027c25 */ /* 0x004fc8000f8e0002 */
[----:B------:R-:W-:Y:S01]  /*12440*/  IMAD R5, R5, UR5, RZ ;  /* 0x0000000505057c24 */ /* 0x000fe2000f8e02ff */
[----:B------:R-:W-:Y:S01]  /*12450*/  ULDC.64 UR4, c[0x0][0x650] ;  /* 0x0001940000047ab9 */ /* 0x000fe20000000a00 */
[----:B-1-3--:R-:W-:Y:S01]  /*12460*/  IMAD.MOV.U32 R6, RZ, RZ, R2 ;  /* 0x000000ffff067224 */ /* 0x00afe200078e0002 */
[----:B------:R-:W-:Y:S02]  /*12470*/  ISETP.GE.U32.AND P0, PT, R2, UR4, PT ;  /* 0x0000000402007c0c */ /* 0x000fe4000bf06070 */
[----:B------:R-:W-:-:S04]  /*12480*/  IADD3 R4, R3, R5, RZ ;  /* 0x0000000503047210 */ /* 0x000fc80007ffe0ff */
[----:B------:R-:W-:Y:S01]  /*12490*/  ISETP.GE.U32.AND.EX P0, PT, R4, UR5, PT, P0 ;  /* 0x0000000504007c0c */ /* 0x000fe2000bf06100 */
[----:B------:R0:W-:Y:S04]  /*124a0*/  STL [R1+0x200], R4 ;  /* 0x0002000401007387 */ /* 0x0001e80000100800 */
[----:B------:R0:W-:Y:S08]  /*124b0*/  STL [R1+0x204], R6 ;  /* 0x0002040601007387 */ /* 0x0001f00000100800 */
[----:B------:R-:W-:Y:S05]  /*124c0*/  @P0 BRA `(.L_x_543) ;  /* 0x0000000400880947 */ /* 0x000fea0003800000 */
[----:B------:R-:W1:Y:S01]  /*124d0*/  S2UR UR6, SR_CTAID.X ;  /* 0x00000000000679c3 */ /* 0x000e620000002500 */
[----:B------:R-:W-:Y:S01]  /*124e0*/  ULDC.64 UR12, c[0x0][0x628] ;  /* 0x00018a00000c7ab9 */ /* 0x000fe20000000a00 */
[----:B------:R-:W-:Y:S01]  /*124f0*/  ULDC UR4, c[0x0][0x150] ;  /* 0x0000540000047ab9 */ /* 0x000fe20000000800 */
[----:B------:R-:W-:Y:S01]  /*12500*/  ISETP.NE.U32.AND P0, PT, RZ, UR12, PT ;  /* 0x0000000cff007c0c */ /* 0x000fe2000bf05070 */
[----:B------:R-:W-:Y:S01]  /*12510*/  ULDC UR15, c[0x0][0x630] ;  /* 0x00018c00000f7ab9 */ /* 0x000fe20000000800 */
[----:B------:R-:W-:Y:S01]  /*12520*/  R2UR UR16, R6 ;  /* 0x00000000061072ca */ /* 0x000fe200000e0000 */
[----:B------:R-:W-:Y:S01]  /*12530*/  ULDC UR19, c[0x0][0x154] ;  /* 0x0000550000137ab9 */ /* 0x000fe20000000800 */
[----:B------:R-:W-:Y:S01]  /*12540*/  ISETP.NE.AND.EX P0, PT, RZ, UR13, PT, P0 ;  /* 0x0000000dff007c0c */ /* 0x000fe2000bf05300 */
[----:B------:R-:W2:Y:S01]  /*12550*/  S2UR UR18, SR_CTAID.Y ;  /* 0x00000000001279c3 */ /* 0x000ea20000002600 */
[----:B------:R-:W-:Y:S02]  /*12560*/  R2UR UR17, R4 ;  /* 0x00000000041172ca */ /* 0x000fe400000e0000 */
[----:B------:R-:W-:-:S02]  /*12570*/  R2UR UR10, R6 ;  /* 0x00000000060a72ca */ /* 0x000fc400000e0000 */
[----:B------:R-:W-:Y:S02]  /*12580*/  R2UR UR11, R4 ;  /* 0x00000000040b72ca */ /* 0x000fe400000e0000 */
[----:B-1----:R-:W-:-:S05]  /*12590*/  I2FP.F32.U32 R0, UR6 ;  /* 0x0000000600007c45 */ /* 0x002fca0008201000 */
[----:B------:R-:W-:-:S04]  /*125a0*/  FMUL R0, R0, UR4 ;  /* 0x0000000400007c20 */ /* 0x000fc80008400000 */
[----:B------:R1:W3:Y:S01]  /*125b0*/  F2I.U32.TRUNC.NTZ R2, R0 ;  /* 0x0000000000027305 */ /* 0x0002e2000020f000 */
[----:B--2---:R-:W-:Y:S05]  /*125c0*/  @!P0 BRA `(.L_x_544) ;  /* 0x0000000000308947 */ /* 0x004fea0003800000 */
        /* <DEDUP_REMOVED lines=12> */
.L_x_544:
[----:B------:R-:W-:Y:S01]  /*12690*/  USHF.R.U64 UR43, UR10, UR15, UR11 ;  /* 0x0000000f0a2b7299 */ /* 0x000fe2000800120b */
[----:B-1----:R-:W-:Y:S01]  /*126a0*/  I2FP.F32.U32 R0, UR18 ;  /* 0x0000001200007c45 */ /* 0x002fe20008201000 */
[----:B------:R-:W-:Y:S02]  /*126b0*/  USHF.R.U32.HI UR4, URZ, UR15, UR11 ;  /* 0x0000000f3f047299 */ /* 0x000fe4000801160b */
[----:B------:R-:W-:Y:S02]  /*126c0*/  UIADD3 UR10, UP0, URZ, -UR43, URZ ;  /* 0x8000002b3f0a7290 */ /* 0x000fe4000ff1e03f */
[----:B------:R-:W-:Y:S01]  /*126d0*/  FMUL R0, R0, UR19 ;  /* 0x0000001300007c20 */ /* 0x000fe20008400000 */
[----:B------:R-:W-:Y:S01]  /*126e0*/  ULDC.64 UR12, c[0x0][0x620] ;  /* 0x00018800000c7ab9 */ /* 0x000fe20000000a00 */
[----:B------:R-:W-:Y:S01]  /*126f0*/  UIADD3.X UR4, URZ, ~UR4, URZ, UP0, !UPT ;  /* 0x800000043f047290 */ /* 0x000fe200087fe43f */
[----:B------:R-:W-:Y:S01]  /*12700*/  UMOV UR8, UR16 ;  /* 0x0000001000087c82 */ /* 0x000fe20008000000 */
[----:B------:R-:W-:-:S02]  /*12710*/  UMOV UR9, UR17 ;  /* 0x0000001100097c82 */ /* 0x000fc40008000000 */
[----:B------:R-:W-:Y:S01]  /*12720*/  UIMAD UR4, UR4, UR12, URZ ;  /* 0x0000000c040472a4 */ /* 0x000fe2000f8e023f */
[----:B------:R-:W1:Y:S01]  /*12730*/  F2I.U32.TRUNC.NTZ R0, R0 ;  /* 0x0000000000007305 */ /* 0x000e62000020f000 */
[----:B------:R-:W-:Y:S01]  /*12740*/  UIMAD.WIDE.U32 UR8, UR10, UR12, UR8 ;  /* 0x0000000c0a0872a5 */ /* 0x000fe2000f8e0008 */
[----:B---3--:R-:W-:Y:S01]  /*12750*/  R2UR UR12, R2 ;  /* 0x00000000020c72ca */ /* 0x008fe200000e0000 */
[----:B------:R-:W-:Y:S01]  /*12760*/  UIMAD UR10, UR10, UR13, UR4 ;  /* 0x0000000d0a0a72a4 */ /* 0x000fe2000f8e0204 */
[----:B------:R-:W-:Y:S01]  /*12770*/  ULDC UR11, c[0x0][0x618] ;  /* 0x00018600000b7ab9 */ /* 0x000fe20000000800 */
[----:B------:R-:W-:Y:S02]  /*12780*/  ULDC UR21, c[0x0][0x658] ;  /* 0x0001960000157ab9 */ /* 0x000fe40000000800 */
[----:B------:R-:W-:Y:S01]  /*12790*/  UIADD3 UR9, UR9, UR10, URZ ;  /* 0x0000000a09097290 */ /* 0x000fe2000fffe03f */
[----:B------:R-:W-:Y:S01]  /*127a0*/  UMOV UR15, 0xffffffff ;  /* 0xffffffff000f7882 */ /* 0x000fe20000000000 */
[----:B------:R-:W-:Y:S01]  /*127b0*/  ULDC.64 UR4, c[0x0][0x640] ;  /* 0x0001900000047ab9 */ /* 0x000fe20000000a00 */
[----:B------:R-:W-:Y:S01]  /*127c0*/  USHF.L.U32 UR15, UR15, UR21, URZ ;  /* 0x000000150f0f7299 */ /* 0x000fe2000800063f */
[----:B------:R-:W-:Y:S01]  /*127d0*/  ISETP.NE.U32.AND P0, PT, RZ, UR4, PT ;  /* 0x00000004ff007c0c */ /* 0x000fe2000bf05070 */
[----:B------:R-:W-:-:S02]  /*127e0*/  USHF.R.U64 UR16, UR8, UR11, UR9 ;  /* 0x0000000b08107299 */ /* 0x000fc40008001209 */
[----:B------:R-:W-:Y:S01]  /*127f0*/  USHF.R.U32.HI UR8, URZ, UR11, UR9 ;  /* 0x0000000b3f087299 */ /* 0x000fe20008011609 */
[----:B-1----:R-:W-:Y:S01]  /*12800*/  R2UR UR14, R0 ;  /* 0x00000000000e72ca */ /* 0x002fe200000e0000 */
[----:B------:R-:W-:Y:S01]  /*12810*/  ULDC UR17, c[0x0][0x608] ;  /* 0x0001820000117ab9 */ /* 0x000fe20000000800 */
[----:B------:R-:W-:Y:S01]  /*12820*/  ULOP3.LUT UR41, URZ, UR15, URZ, 0x33, !UPT ;  /* 0x0000000f3f297292 */ /* 0x000fe2000f8e333f */
[----:B------:R-:W-:Y:S01]  /*12830*/  ISETP.NE.AND.EX P0, PT, RZ, UR5, PT, P0 ;  /* 0x00000005ff007c0c */ /* 0x000fe2000bf05300 */
[----:B------:R-:W-:Y:S02]  /*12840*/  USHF.R.U64 UR15, UR16, UR17, UR8 ;  /* 0x00000011100f7299 */ /* 0x000fe40008001208 */
[----:B------:R-:W-:Y:S02]  /*12850*/  USHF.R.U32.HI UR8, URZ, UR17, UR8 ;  /* 0x000000113f087299 */ /* 0x000fe40008011608 */
[----:B------:R-:W-:Y:S02]  /*12860*/  UIADD3 UR12, -UR12, URZ, URZ ;  /* 0x0000003f0c0c7290 */ /* 0x000fe4000fffe13f */
[----:B------:R-:W-:Y:S01]  /*12870*/  USHF.R.U64 UR17, UR15, UR21, UR8 ;  /* 0x000000150f117299 */ /* 0x000fe20008001208 */
[----:B------:R-:W-:Y:S01]  /*12880*/  UMOV UR19, 0x1 ;  /* 0x0000000100137882 */ /* 0x000fe20000000000 */
[----:B------:R-:W-:Y:S01]  /*12890*/  ULDC UR13, c[0x0][0x144] ;  /* 0x00005100000d7ab9 */ /* 0x000fe20000000800 */
[----:B------:R-:W-:Y:S01]  /*128a0*/  ULDC UR7, c[0x0][0x600] ;  /* 0x0001800000077ab9 */ /* 0x000fe20000000800 */
[----:B------:R-:W-:-:S02]  /*128b0*/  USHF.L.U32 UR24, UR19, UR21, URZ ;  /* 0x0000001513187299 */ /* 0x000fc4000800063f */
[----:B------:R-:W-:Y:S02]  /*128c0*/  USHF.R.U32.HI UR8, URZ, UR21, UR8 ;  /* 0x000000153f087299 */ /* 0x000fe40008011608 */
[----:B------:R-:W-:Y:S02]  /*128d0*/  UIMAD UR21, UR13, UR12, UR6 ;  /* 0x0000000c0d1572a4 */ /* 0x000fe4000f8e0206 */
[----:B------:R-:W-:Y:S02]  /*128e0*/  UIADD3 UR20, UR7, -0x1, URZ ;  /* 0xffffffff07147890 */ /* 0x000fe4000fffe03f */
[----:B------:R-:W-:Y:S01]  /*128f0*/  UIADD3 UR19, -UR14, URZ, URZ ;  /* 0x0000003f0e137290 */ /* 0x000fe2000fffe13f */
        /* <DEDUP_REMOVED lines=17> */
.L_x_545:
[----:B------:R-:W-:Y:S01]  /*12a10*/  UISETP.NE.AND UP0, UPT, UR46, URZ, UPT ;  /* 0x0000003f2e00728c */ /* 0x000fe2000bf05270 */
[----:B------:R-:W-:Y:S01]  /*12a20*/  IMAD.MOV.U32 R0, RZ, RZ, 0x1 ;  /* 0x00000001ff007424 */ /* 0x000fe200078e00ff */
[----:B------:R-:W-:Y:S02]  /*12a30*/  USHF.R.U64 UR4, UR6, UR22, UR8 ;  /* 0x0000001606047299 */ /* 0x000fe40008001208 */
[----:B------:R-:W-:Y:S02]  /*12a40*/  ULOP3.LUT UR41, UR15, UR41, URZ, 0xc0, !UPT ;  /* 0x000000290f297292 */ /* 0x000fe4000f8ec03f */
[----:B------:R-:W-:Y:S02]  /*12a50*/  UIADD3 UR5, -UR4, URZ, URZ ;  /* 0x0000003f04057290 */ /* 0x000fe4000fffe13f */
[----:B------:R-:W-:Y:S02]  /*12a60*/  UIMAD UR41, UR24, UR4, UR41 ;  /* 0x00000004182972a4 */ /* 0x000fe4000f8e0229 */
[----:B------:R-:W-:-:S02]  /*12a70*/  ULOP3.LUT UR16, UR16, UR20, URZ, 0xc0, !UPT ;  /* 0x0000001410107292 */ /* 0x000fc4000f8ec03f */
[----:B------:R-:W-:Y:S02]  /*12a80*/  @UP0 UIMAD UR21, UR25, UR19, UR18 ;  /* 0x00000013191502a4 */ /* 0x000fe4000f8e0212 */
[----:B------:R-:W-:-:S03]  /*12a90*/  UIMAD UR4, UR5, UR23, UR17 ;  /* 0x00000017050472a4 */ /* 0x000fc6000f8e0211 */
[----:B------:R-:W-:Y:S01]  /*12aa0*/  ULDC UR5, c[0x0][0x610] ;  /* 0x0001840000057ab9 */ /* 0x000fe20000000800 */
[----:B------:R-:W-:Y:S02]  /*12ab0*/  UIMAD UR4, UR4, UR7, UR16 ;  /* 0x00000007040472a4 */ /* 0x000fe4000f8e0210 */
[----:B------:R-:W-:-:S04]  /*12ac0*/  UIMAD UR41, UR41, UR5, UR21 ;  /* 0x00000005292972a4 */ /* 0x000fc8000f8e0215 */
[----:B------:R-:W-:Y:S02]  /*12ad0*/  USEL UR42, UR4, UR41, !UP0 ;  /* 0x00000029042a7287 */ /* 0x000fe4000c000000 */
[----:B------:R-:W-:-:S12]  /*12ae0*/  USEL UR41, UR41, UR4, !UP0 ;  /* 0x0000000429297287 */ /* 0x000fd8000c000000 */
.L_x_543:
[----:B------:R-:W-:-:S13]  /*12af0*/  LOP3.LUT P0, RZ, R0, 0xff, RZ, 0xc0, !PT ;  /* 0x000000ff00ff7812 */ /* 0x000fda000780c0ff */
[----:B------:R-:W-:Y:S05]  /*12b00*/  @P0 BRA `(.L_x_546) ;  /* 0xfffffee400980947 */ /* 0x000fea000383ffff */
[----:B------:R-:W-:Y:S05]  /*12b10*/  EXIT ;  /* 0x000000000000794d */ /* 0x000fea0003800000 */
.L_x_3:
[----:B------:R-:W2:Y:S01]  /*12b20*/  LDL R5, [R1+0x204] ;  /* 0x0002040001057983 */ /* 0x000ea20000100800 */
[----:B------:R-:W-:-:S03]  /*12b30*/  ULDC.64 UR8, c[0x0][0x650] ;  /* 0x0001940000087ab9 */ /* 0x000fc60000000a00 */
[----:B------:R-:W3:Y:S01]  /*12b40*/  LDL R4, [R1+0x200] ;  /* 0x0002000001047983 */ /* 0x000ee20000100800 */
[----:B------:R-:W-:Y:S01]  /*12b50*/  PRMT R0, RZ, 0x7610, R0 ;  /* 0x00007610ff007816 */ /* 0x000fe20000000000 */
[----:B------:R-:W-:Y:S01]  /*12b60*/  IMAD.MOV.U32 R3, RZ, RZ, -0x1 ;  /* 0xffffffffff037424 */ /* 0x000fe200078e00ff */
[----:B------:R-:W-:Y:S01]  /*12b70*/  MOV R2, 0xffffffff ;  /* 0xffffffff00027802 */ /* 0x000fe20000000f00 */
[----:B------:R-:W-:Y:S01]  /*12b80*/  IMAD.MOV.U32 R9, RZ, RZ, -0x1 ;  /* 0xffffffffff097424 */ /* 0x000fe200078e00ff */
[----:B--2---:R-:W-:-:S04]  /*12b90*/  ISETP.GE.U32.AND P0, PT, R5, UR8, PT ;  /* 0x0000000805007c0c */ /* 0x004fc8000bf06070 */
[----:B---3--:R-:W-:-:S13]  /*12ba0*/  ISETP.GE.U32.AND.EX P0, PT, R4, UR9, PT, P0 ;  /* 0x0000000904007c0c */ /* 0x008fda000bf06100 */
[----:B------:R-:W-:Y:S05]  /*12bb0*/  @P0 BRA `(.L_x_547) ;  /* 0x00000004008c0947 */ /* 0x000fea0003800000 */
[----:B------:R-:W-:Y:S01]  /*12bc0*/  I2FP.F32.U32 R0, UR4 ;  /* 0x0000000400007c45 */ /* 0x000fe20008201000 */
[----:B0-----:R-:W-:Y:S01]  /*12bd0*/  ULDC.64 UR16, c[0x0][0x628] ;  /* 0x00018a0000107ab9 */ /* 0x001fe20000000a00 */
        /* <DEDUP_REMOVED lines=24> */
.L_x_548:
        /* <DEDUP_REMOVED lines=24> */
[----:B------:R-:W-:Y:S01]  /*12ee0*/  UMOV UR19, 0x1 ;  /* 0x0000000100137882 */ /* 0x000fe20000000000 */
[----:B------:R-:W-:Y:S01]  /*12ef0*/  ULDC UR20, c[0x0][0x608] ;  /* 0x0001820000147ab9 */ /* 0x000fe20000000800 */
[----:B------:R-:W-:Y:S01]  /*12f00*/  USHF.L.U32 UR26, UR19, UR23, URZ ;  /* 0x00000017131a7299 */ /* 0x000fe2000800063f */
[----:B------:R-:W-:Y:S01]  /*12f10*/  ISETP.NE.AND.EX P0, PT, RZ, UR9, PT, P0 ;  /* 0x00000009ff007c0c */ /* 0x000fe2000bf05300 */
[----:B------:R-:W-:Y:S02]  /*12f20*/  USHF.R.U64 UR19, UR18, UR20, UR11 ;  /* 0x0000001412137299 */ /* 0x000fe4000800120b */
[----:B------:R-:W-:Y:S02]  /*12f30*/  USHF.R.U32.HI UR11, URZ, UR20, UR11 ;  /* 0x000000143f0b7299 */ /* 0x000fe4000801160b */
[----:B------:R-:W-:-:S02]  /*12f40*/  UIADD3 UR15, -UR15, URZ, URZ ;  /* 0x0000003f0f0f7290 */ /* 0x000fc4000fffe13f */
[----:B------:R-:W-:Y:S01]  /*12f50*/  USHF.R.U64 UR20, UR19, UR23, UR11 ;  /* 0x0000001713147299 */ /* 0x000fe2000800120b */
[----:B------:R-:W-:Y:S01]  /*12f60*/  ULDC UR16, c[0x0][0x144] ;  /* 0x0000510000107ab9 */ /* 0x000fe20000000800 */
[----:B------:R-:W-:Y:S01]  /*12f70*/  ULDC UR6, c[0x0][0x600] ;  /* 0x0001800000067ab9 */ /* 0x000fe20000000800 */
[----:B------:R-:W-:Y:S02]  /*12f80*/  USHF.R.U32.HI UR11, URZ, UR23, UR11 ;  /* 0x000000173f0b7299 */ /* 0x000fe4000801160b */
[----:B------:R-:W-:Y:S02]  /*12f90*/  UIMAD UR23, UR16, UR15, UR4 ;  /* 0x0000000f101772a4 */ /* 0x000fe4000f8e0204 */
[----:B------:R-:W-:Y:S02]  /*12fa0*/  UIADD3 UR22, UR6, -0x1, URZ ;  /* 0xffffffff06167890 */ /* 0x000fe4000fffe03f */
[----:B------:R-:W-:Y:S02]  /*12fb0*/  ULOP3.LUT UR27, URZ, UR13, URZ, 0x33, !UPT ;  /* 0x0000000d3f1b7292 */ /* 0x000fe4000f8e333f */
        /* <DEDUP_REMOVED lines=18> */
.L_x_549:
[----:B------:R-:W-:Y:S01]  /*130e0*/  UISETP.NE.AND UP0, UPT, UR46, URZ, UPT ;  /* 0x0000003f2e00728c */ /* 0x000fe2000bf05270 */
[----:B------:R-:W-:Y:S01]  /*130f0*/  IMAD.MOV.U32 R0, RZ, RZ, 0x1 ;  /* 0x00000001ff007424 */ /* 0x000fe200078e00ff */
[----:B------:R-:W-:Y:S01]  /*13100*/  USHF.R.U64 UR8, UR4, UR24, UR11 ;  /* 0x0000001804087299 */ /* 0x000fe2000800120b */
[----:B------:R-:W-:Y:S01]  /*13110*/  IMAD.U32 R9, RZ, RZ, UR5 ;  /* 0x00000005ff097e24 */ /* 0x000fe2000f8e00ff */
[----:B------:R-:W-:Y:S02]  /*13120*/  ULOP3.LUT UR4, UR19, UR27, URZ, 0xc0, !UPT ;  /* 0x0000001b13047292 */ /* 0x000fe4000f8ec03f */
[----:B------:R-:W-:Y:S02]  /*13130*/  ULOP3.LUT UR18, UR18, UR22, URZ, 0xc0, !UPT ;  /* 0x0000001612127292 */ /* 0x000fe4000f8ec03f */
[----:B------:R-:W-:-:S03]  /*13140*/  UIMAD UR4, UR26, UR8, UR4 ;  /* 0x000000081a0472a4 */ /* 0x000fc6000f8e0204 */
[----:B------:R-:W-:Y:S02]  /*13150*/  @UP0 UIMAD UR23, UR28, UR21, UR7 ;  /* 0x000000151c1702a4 */ /* 0x000fe4000f8e0207 */
[----:B------:R-:W-:-:S03]  /*13160*/  UIADD3 UR7, -UR8, URZ, URZ ;  /* 0x0000003f08077290 */ /* 0x000fc6000fffe13f */
[----:B------:R-:W-:Y:S01]  /*13170*/  ULDC UR8, c[0x0][0x610] ;  /* 0x0001840000087ab9 */ /* 0x000fe20000000800 */
[----:B------:R-:W-:Y:S02]  /*13180*/  UIMAD UR7, UR7, UR25, UR20 ;  /* 0x00000019070772a4 */ /* 0x000fe4000f8e0214 */
[----:B------:R-:W-:Y:S02]  /*13190*/  UIMAD UR4, UR4, UR8, UR23 ;  /* 0x00000008040472a4 */ /* 0x000fe4000f8e0217 */
[----:B------:R-:W-:-:S04]  /*131a0*/  UIMAD UR7, UR7, UR6, UR18 ;  /* 0x00000006070772a4 */ /* 0x000fc8000f8e0212 */
[----:B------:R-:W-:Y:S02]  /*131b0*/  USEL UR6, UR7, UR4, !UP0 ;  /* 0x0000000407067287 */ /* 0x000fe4000c000000 */
[----:B------:R-:W-:-:S04]  /*131c0*/  USEL UR4, UR4, UR7, !UP0 ;  /* 0x0000000704047287 */ /* 0x000fc8000c000000 */
[----:B------:R-:W-:Y:S02]  /*131d0*/  MOV R2, UR6 ;  /* 0x0000000600027c02 */ /* 0x000fe40008000f00 */
[----:B------:R-:W-:-:S07]  /*131e0*/  IMAD.U32 R3, RZ, RZ, UR4 ;  /* 0x00000004ff037e24 */ /* 0x000fce000f8e00ff */
.L_x_547:
[----:B------:R-:W-:-:S08]  /*131f0*/  NOP ;  /* 0x0000000000007918 */ /* 0x000fd00000000000 */
[----:B0-----:R-:W0:-:S00]  /*13200*/  USETMAXREG.DEALLOC.CTAPOOL 0x18 ;  /* 0x00000018000079c8 */ /* 0x001e0000080e0500 */
[----:B------:R-:W-:-:S13]  /*13210*/  ISETP.NE.AND P0, PT, RZ, UR10, PT ;  /* 0x0000000aff007c0c */ /* 0x000fda000bf05270 */
[----:B------:R-:W-:Y:S05]  /*13220*/  @P0 EXIT ;  /* 0x000000000000094d */ /* 0x000fea0003800000 */
[----:B0-----:R-:W-:Y:S01]  /*13230*/  LOP3.LUT P0, RZ, R0, 0xff, RZ, 0xc0, !PT ;  /* 0x000000ff00ff7812 */ /* 0x001fe2000780c0ff */
[----:B------:R-:W-:Y:S02]  /*13240*/  IMAD.MOV.U32 R0, RZ, RZ, 0x1 ;  /* 0x00000001ff007424 */ /* 0x000fe400078e00ff */
[----:B------:R-:W-:-:S10]  /*13250*/  IMAD.MOV.U32 R6, RZ, RZ, RZ ;  /* 0x000000ffff067224 */ /* 0x000fd400078e00ff */
[----:B------:R-:W-:Y:S05]  /*13260*/  @!P0 BRA `(.L_x_550) ;  /* 0x0000000c00648947 */ /* 0x000fea0003800000 */
[----:B------:R-:W0:Y:S01]  /*13270*/  S2R R4, SR_TID.X ;  /* 0x0000000000047919 */ /* 0x000e220000002100 */
[----:B------:R-:W-:Y:S01]  /*13280*/  ULDC UR4, c[0x0][0x28c] ;  /* 0x0000a30000047ab9 */ /* 0x000fe20000000800 */
[----:B------:R-:W-:Y:S01]  /*13290*/  ULDC UR6, c[0x0][0x658] ;  /* 0x0001960000067ab9 */ /* 0x000fe20000000800 */
[----:B------:R-:W-:Y:S01]  /*132a0*/  UIADD3 UR10, UR4, 0x3f, URZ ;  /* 0x0000003f040a7890 */ /* 0x000fe2000fffe03f */
[----:B------:R-:W-:Y:S01]  /*132b0*/  BSSY B0, `(.L_x_550) ;  /* 0x00000d4000007945 */ /* 0x000fe20003800000 */
[----:B------:R-:W-:Y:S01]  /*132c0*/  UMOV UR7, 0xffffffff ;  /* 0xffffffff00077882 */ /* 0x000fe20000000000 */
[----:B------:R-:W-:Y:S01]  /*132d0*/  ULDC UR5, c[0x0][0x600] ;  /* 0x0001800000057ab9 */ /* 0x000fe20000000800 */
[----:B------:R-:W-:Y:S01]  /*132e0*/  UMOV UR9, 0x1 ;  /* 0x0000000100097882 */ /* 0x000fe20000000000 */
[----:B------:R-:W-:Y:S01]  /*132f0*/  USHF.L.U32 UR7, UR7, UR6, URZ ;  /* 0x0000000607077299 */ /* 0x000fe2000800063f */
[----:B------:R-:W-:Y:S01]  /*13300*/  MOV R8, 0x1 ;  /* 0x0000000100087802 */ /* 0x000fe20000000f00 */
[----:B------:R-:W-:Y:S01]  /*13310*/  UIADD3 UR4, UR5, -0x1, URZ ;  /* 0xffffffff05047890 */ /* 0x000fe2000fffe03f */
[----:B------:R-:W-:Y:S01]  /*13320*/  IMAD.MOV.U32 R0, RZ, RZ, 0x1 ;  /* 0x00000001ff007424 */ /* 0x000fe200078e00ff */
[----:B------:R-:W-:Y:S01]  /*13330*/  USHF.R.S32.HI UR11, URZ, 0x1f, UR10 ;  /* 0x0000001f3f0b7899 */ /* 0x000fe2000801140a */
[----:B------:R-:W-:Y:S01]  /*13340*/  IMAD.MOV.U32 R6, RZ, RZ, RZ ;  /* 0x000000ffff067224 */ /* 0x000fe200078e00ff */
[----:B------:R-:W-:Y:S01]  /*13350*/  ULDC UR8, c[0x0][0xc] ;  /* 0x0000030000087ab9 */ /* 0x000fe20000000800 */
[----:B------:R-:W-:-:S02]  /*13360*/  USHF.L.U32 UR5, UR9, UR6, URZ ;  /* 0x0000000609057299 */ /* 0x000fc4000800063f */
[----:B------:R-:W-:Y:S01]  /*13370*/  ULEA.HI UR11, UR11, UR10, URZ, 0x6 ;  /* 0x0000000a0b0b7291 */ /* 0x000fe2000f8f303f */
[----:B------:R-:W-:Y:S01]  /*13380*/  ULDC UR9, c[0x0][0x10] ;  /* 0x0000040000097ab9 */ /* 0x000fe20000000800 */
[----:B------:R-:W-:Y:S02]  /*13390*/  ULOP3.LUT UR6, URZ, UR7, URZ, 0x33, !UPT ;  /* 0x000000073f067292 */ /* 0x000fe4000f8e333f */
[----:B------:R-:W-:Y:S01]  /*133a0*/  UIMAD.WIDE.U32 UR8, UR8, UR9, URZ ;  /* 0x00000009080872a5 */ /* 0x000fe2000f8e003f */
[----:B------:R-:W-:Y:S01]  /*133b0*/  ULDC UR7, c[0x0][0x14] ;  /* 0x0000050000077ab9 */ /* 0x000fe20000000800 */
[----:B------:R-:W-:Y:S02]  /*133c0*/  USHF.R.S32.HI UR18, URZ, 0x6, UR11 ;  /* 0x000000063f127899 */ /* 0x000fe4000801140b */
[----:B------:R-:W-:Y:S02]  /*133d0*/  UIMAD.WIDE.U32 UR20, UR8, UR7, URZ ;  /* 0x00000007081472a5 */ /* 0x000fe4000f8e003f */
[----:B------:R-:W-:-:S02]  /*133e0*/  UIMAD UR13, UR9, UR7, URZ ;  /* 0x00000007090d72a4 */ /* 0x000fc4000f8e023f */
[----:B------:R-:W-:Y:S01]  /*133f0*/  ULOP3.LUT UR24, UR40, 0x2, URZ, 0xfc, !UPT ;  /* 0x0000000228187892 */ /* 0x000fe2000f8efc3f */
[C---:B0-----:R-:W-:Y:S01]  /*13400*/  LOP3.LUT P2, RZ, R4.reuse, 0x7f, RZ, 0xc0, !PT ;  /* 0x0000007f04ff7812 */ /* 0x041fe2000784c0ff */
[----:B------:R-:W-:Y:S01]  /*13410*/  UIADD3 UR13, UR21, UR13, URZ ;  /* 0x0000000d150d7290 */ /* 0x000fe2000fffe03f */
[----:B------:R-:W-:Y:S01]  /*13420*/  LOP3.LUT P0, RZ, R4, 0x1f, RZ, 0xc0, !PT ;  /* 0x0000001f04ff7812 */ /* 0x000fe2000780c0ff */
[----:B------:R-:W-:Y:S01]  /*13430*/  UIADD3 UR25, UR18, 0x1, URZ ;  /* 0x0000000112197890 */ /* 0x000fe2000fffe03f */
[----:B------:R-:W-:Y:S02]  /*13440*/  ULDC.64 UR22, c[0x0][0x198] ;  /* 0x0000660000167ab9 */ /* 0x000fe40000000a00 */
[----:B------:R-:W-:-:S13]  /*13450*/  PLOP3.LUT P0, PT, P0, P2, PT, 0x8a, 0x0 ;  /* 0x000000000000781c */ /* 0x000fda0000705172 */
.L_x_562:
[----:B------:R-:W-:-:S03]  /*13460*/  UMOV UR7, 0xffffffff ;  /* 0xffffffff00077882 */ /* 0x000fc60000000000 */
[----:B------:R-:W-:Y:S05]  /*13470*/  BRA.DIV UR7, `(.L_x_551) ;  /* 0x0000001207387947 */ /* 0x000fea000b800000 */
[----:B------:R-:W-:-:S13]  /*13480*/  ELECT P6, URZ, PT ;  /* 0x00000000003f782f */ /* 0x000fda00038c0000 */
.L_x_576:
[----:B------:R-:W0:Y:S01]  /*13490*/  LDC R4, c[0x0][0x28c] ;  /* 0x0000a300ff047b82 */ /* 0x000e220000000800 */
[----:B------:R-:W-:Y:S01]  /*134a0*/  BSSY B1, `(.L_x_552) ;  /* 0x0000035000017945 */ /* 0x000fe20003800000 */
[----:B0-----:R-:W-:-:S13]  /*134b0*/  ISETP.LT.OR P6, PT, R4, 0x1, !P6 ;  /* 0x000000010400780c */ /* 0x001fda00077c1670 */
[----:B------:R-:W-:Y:S05]  /*134c0*/  @P6 BRA `(.L_x_553) ;  /* 0x0000000000c86947 */ /* 0x000fea0003800000 */
[----:B------:R-:W-:Y:S01]  /*134d0*/  SHF.L.U32 R11, R3, 0x8, RZ ;  /* 0x00000008030b7819 */ /* 0x000fe200000006ff */
[----:B------:R-:W-:Y:S01]  /*134e0*/  IMAD.SHL.U32 R2, R2, 0x100, RZ ;  /* 0x0000010002027824 */ /* 0x000fe200078e00ff */
[----:B------:R-:W-:Y:S01]  /*134f0*/  MOV R4, R6 ;  /* 0x0000000600047202 */ /* 0x000fe20000000f00 */
[----:B------:R-:W-:Y:S02]  /*13500*/  IMAD.MOV.U32 R12, RZ, RZ, RZ ;  /* 0x000000ffff0c7224 */ /* 0x000fe400078e00ff */
[----:B------:R-:W-:Y:S02]  /*13510*/  IMAD.U32 R14, RZ, RZ, UR25 ;  /* 0x00000019ff0e7e24 */ /* 0x000fe4000f8e00ff */
[----:B------:R-:W-:-:S07]  /*13520*/  IMAD.MOV.U32 R3, RZ, RZ, R0 ;  /* 0x000000ffff037224 */ /* 0x000fce00078e0000 */
.L_x_557:
[----:B------:R-:W0:Y:S01]  /*13530*/  S2R R10, SR_CgaCtaId ;  /* 0x00000000000a7919 */ /* 0x000e220000008800 */
[----:B------:R-:W-:Y:S01]  /*13540*/  MOV R5, 0x400 ;  /* 0x0000040000057802 */ /* 0x000fe20000000f00 */
[----:B------:R-:W1:Y:S03]  /*13550*/  @!P2 LDC R7, c[0x0][0x500] ;  /* 0x00014000ff07ab82 */ /* 0x000e660000000800 */
[----:B0-----:R-:W-:Y:S02]  /*13560*/  LEA R13, R10, R5, 0x18 ;  /* 0x000000050a0d7211 */ /* 0x001fe400078ec0ff */
[----:B------:R-:W-:-:S03]  /*13570*/  SHF.L.U32 R5, R3, 0x1f, RZ ;  /* 0x0000001f03057819 */ /* 0x000fc600000006ff */
[----:B------:R-:W-:-:S04]  /*13580*/  IMAD R10, R4, 0x8, R13 ;  /* 0x00000008040a7824 */ /* 0x000fc800078e020d */
[----:B------:R-:W0:Y:S02]  /*13590*/  SYNCS.PHASECHK.TRANS64.TRYWAIT P1, [R10+URZ+0x38], R5 ;  /* 0x000038050a0075a7 */ /* 0x000e24000802017f */
[----:B01----:R-:W-:Y:S05]  /*135a0*/  @!P1 BRA `(.L_x_554) ;  /* 0x00000010000c9947 */ /* 0x003fea0003800000 */
.L_x_577:
[----:B------:R-:W-:Y:S01]  /*135b0*/  UPRMT UR7, UR24, 0x9910, URZ ;  /* 0x0000991018077896 */ /* 0x000fe2000800003f */
[----:B------:R1:W-:Y:S03]  /*135c0*/  @!P2 SYNCS.ARRIVE.TRANS64 RZ, [R10+URZ], R7 ;  /* 0x000000070affa9a7 */ /* 0x0003e6000800003f */
[----:B------:R-:W-:-:S06]  /*135d0*/  UISETP.NE.AND UP0, UPT, UR7, 0x2, UPT ;  /* 0x000000020700788c */ /* 0x000fcc000bf05270 */
[----:B------:R-:W-:-:S13]  /*135e0*/  PLOP3.LUT P1, PT, PT, PT, UP0, 0x80, 0x0 ;  /* 0x000000000000781c */ /* 0x000fda0003f2f008 */
[----:B-1----:R-:W-:Y:S05]  /*135f0*/  @P1 BRA `(.L_x_555) ;  /* 0x0000000000041947 */ /* 0x002fea0003800000 */
[----:B------:R-:W-:Y:S01]  /*13600*/  BPT.TRAP 0x1 ;  /* 0x000000040000795c */ /* 0x000fe20000300000 */
.L_x_555:
[----:B------:R-:W-:Y:S05]  /*13610*/  @P0 BRA `(.L_x_556) ;  /* 0x0000000000040947 */ /* 0x000fea0003800000 */
[----:B------:R-:W-:Y:S01]  /*13620*/  BPT.TRAP 0x1 ;  /* 0x000000040000795c */ /* 0x000fe20000300000 */
.L_x_556:
[----:B------:R-:W-:Y:S01]  /*13630*/  IMAD R13, R4, 0x4000, R13 ;  /* 0x00004000040d7824 */ /* 0x000fe200078e020d */
[----:B------:R-:W-:Y:S01]  /*13640*/  R2UR UR9, R10 ;  /* 0x000000000a0972ca */ /* 0x000fe200000e0000 */
[----:B------:R-:W-:Y:S01]  /*13650*/  UIADD3 UR14, UP0, UR22, 0xf0, URZ ;  /* 0x000000f0160e7890 */ /* 0x000fe2000ff1e03f */
[----:B------:R-:W-:Y:S01]  /*13660*/  R2UR UR11, R11 ;  /* 0x000000000b0b72ca */ /* 0x000fe200000e0000 */
[----:B------:R-:W-:Y:S01]  /*13670*/  UIADD3 UR26, UP1, UR22, 0x1f0, URZ ;  /* 0x000001f0161a7890 */ /* 0x000fe2000ff3e03f */
[----:B------:R-:W-:Y:S01]  /*13680*/  R2UR UR7, R13 ;  /* 0x000000000d0772ca */ /* 0x000fe200000e0000 */
[----:B------:R-:W-:Y:S01]  /*13690*/  UIADD3.X UR15, URZ, UR23, URZ, UP0, !UPT ;  /* 0x000000173f0f7290 */ /* 0x000fe200087fe43f */
[----:B------:R-:W-:Y:S01]  /*136a0*/  R2UR UR10, R12 ;  /* 0x000000000c0a72ca */ /* 0x000fe200000e0000 */
[----:B------:R-:W-:Y:S01]  /*136b0*/  VIADD R4, R4, 0x1 ;  /* 0x0000000104047836 */ /* 0x000fe20000000000 */
[----:B------:R-:W-:Y:S01]  /*136c0*/  R2UR UR12, R9 ;  /* 0x00000000090c72ca */ /* 0x000fe200000e0000 */
[----:B------:R-:W-:Y:S01]  /*136d0*/  UIADD3.X UR27, URZ, UR23, URZ, UP1, !UPT ;  /* 0x000000173f1b7290 */ /* 0x000fe20008ffe43f */
[----:B------:R-:W-:Y:S01]  /*136e0*/  IADD3 R14, R14, -0x1, RZ ;  /* 0xffffffff0e0e7810 */ /* 0x000fe20007ffe0ff */
[----:B------:R-:W-:Y:S01]  /*136f0*/  UMOV UR16, 0x0 ;  /* 0x0000000000107882 */ /* 0x000fe20000000000 */
[----:B------:R-:W-:Y:S01]  /*13700*/  R2UR UR19, R2 ;  /* 0x00000000021372ca */ /* 0x000fe200000e0000 */
[----:B------:R-:W-:Y:S01]  /*13710*/  UMOV UR17, 0x10000000 ;  /* 0x1000000000117882 */ /* 0x000fe20000000000 */
[----:B------:R-:W-:Y:S01]  /*13720*/  ISETP.GT.AND P3, PT, R14, 0x1, PT ;  /* 0x000000010e00780c */ /* 0x000fe20003f64270 */
[----:B------:R-:W-:Y:S01]  /*13730*/  VIADD R12, R12, 0x40 ;  /* 0x000000400c0c7836 */ /* 0x000fe20000000000 */
[----:B------:R-:W-:Y:S01]  /*13740*/  ISETP.NE.AND P1, PT, R4, 0x7, PT ;  /* 0x000000070400780c */ /* 0x000fe20003f25270 */
[----:B------:R-:W-:-:S02]  /*13750*/  UIADD3 UR8, UR7, 0x180, URZ ;  /* 0x0000018007087890 */ /* 0x000fc4000fffe03f */
[----:B------:R-:W-:Y:S01]  /*13760*/  UIADD3 UR7, UR7, 0x1c180, URZ ;  /* 0x0001c18007077890 */ /* 0x000fe2000fffe03f */
[----:B0-----:R-:W-:Y:S02]  /*13770*/  SEL R10, RZ, 0x1, P1 ;  /* 0x00000001ff0a7807 */ /* 0x001fe40000800000 */
[----:B------:R-:W-:Y:S02]  /*13780*/  SEL R4, R4, RZ, P1 ;  /* 0x000000ff04047207 */ /* 0x000fe40000800000 */
[----:B------:R-:W-:Y:S02]  /*13790*/  LOP3.LUT R3, R3, R10, RZ, 0x3c, !PT ;  /* 0x0000000a03037212 */ /* 0x000fe400078e3cff */
[----:B------:R0:W-:Y:S02]  /*137a0*/  UTMALDG.3D [UR8], [UR14], desc[UR16] ;  /* 0x000010080e0075b4 */ /* 0x0001e40008011000 */
[----:B0-----:R-:W-:Y:S01]  /*137b0*/  UMOV UR8, UR7 ;  /* 0x0000000700087c82 */ /* 0x001fe20008000000 */
[----:B------:R-:W-:-:S02]  /*137c0*/  UMOV UR11, UR19 ;  /* 0x00000013000b7c82 */ /* 0x000fc40008000000 */
[----:B------:R0:W-:Y:S02]  /*137d0*/  UTMALDG.3D [UR8], [UR26], desc[UR16] ;  /* 0x000010081a0075b4 */ /* 0x0001e40008011000 */
[----:B0-----:R-:W-:Y:S05]  /*137e0*/  @P3 BRA `(.L_x_557) ;  /* 0xfffffffc00503947 */ /* 0x001fea000383ffff */
.L_x_553:
[----:B------:R-:W-:Y:S05]  /*137f0*/  BSYNC B1 ;  /* 0x0000000000017941 */ /* 0x000fea0003800000 */
.L_x_552:
[----:B------:R-:W2:Y:S01]  /*13800*/  LDL.LU R15, [R1+0x200] ;  /* 0x00020000010f7983 */ /* 0x000ea20000300800 */
[----:B------:R-:W-:Y:S01]  /*13810*/  LOP3.LUT P3, RZ, R8, 0xff, RZ, 0xc0, !PT ;  /* 0x000000ff08ff7812 */ /* 0x000fe2000786c0ff */
[----:B------:R-:W-:Y:S01]  /*13820*/  VIADD R6, R6, UR18 ;  /* 0x0000001206067c36 */ /* 0x000fe20008000000 */
[----:B------:R-:W-:Y:S01]  /*13830*/  ULDC.64 UR8, c[0x0][0x650] ;  /* 0x0001940000087ab9 */ /* 0x000fe20000000a00 */
[----:B------:R-:W3:Y:S01]  /*13840*/  LDL.LU R13, [R1+0x204] ;  /* 0x00020400010d7983 */ /* 0x000ee20000300800 */
[----:B------:R-:W-:Y:S01]  /*13850*/  UISETP.GE.U32.AND UP0, UPT, UR18, 0x7, UPT ;  /* 0x000000071200788c */ /* 0x000fe2000bf06070 */
[C---:B------:R-:W-:Y:S01]  /*13860*/  IMAD.WIDE.U32 R2, R6.reuse, 0x24924925, RZ ;  /* 0x2492492506027825 */ /* 0x040fe200078e00ff */
[C---:B------:R-:W-:Y:S01]  /*13870*/  ISETP.GT.U32.AND P1, PT, R6.reuse, 0x6, PT ;  /* 0x000000060600780c */ /* 0x040fe20003f24070 */
[----:B------:R-:W-:Y:S01]  /*13880*/  BSSY B1, `(.L_x_558) ;  /* 0x0000074000017945 */ /* 0x000fe20003800000 */
[----:B------:R-:W-:Y:S01]  /*13890*/  PRMT R8, RZ, 0x7610, R8 ;  /* 0x00007610ff087816 */ /* 0x000fe20000000008 */
[----:B------:R-:W-:-:S02]  /*138a0*/  IMAD.IADD R2, R6, 0x1, -R3 ;  /* 0x0000000106027824 */ /* 0x000fc400078e0a03 */
[----:B------:R-:W-:Y:S02]  /*138b0*/  IMAD.MOV.U32 R9, RZ, RZ, -0x1 ;  /* 0xffffffffff097424 */ /* 0x000fe400078e00ff */
[----:B------:R-:W0:Y:S01]  /*138c0*/  @P3 S2R R4, SR_CgaCtaId ;  /* 0x0000000000043919 */ /* 0x000e220000008800 */
[----:B------:R-:W-:Y:S02]  /*138d0*/  LEA.HI R2, R2, R3, RZ, 0x1f ;  /* 0x0000000302027211 */ /* 0x000fe400078ff8ff */
[----:B------:R-:W-:-:S04]  /*138e0*/  @P3 MOV R3, 0x400 ;  /* 0x0000040000033802 */ /* 0x000fc80000000f00 */
[----:B0-----:R-:W-:Y:S02]  /*138f0*/  @P3 LEA R3, R4, R3, 0x18 ;  /* 0x0000000304033211 */ /* 0x001fe400078ec0ff */
[----:B------:R-:W-:Y:S02]  /*13900*/  MOV R4, UR18 ;  /* 0x0000001200047c02 */ /* 0x000fe40008000f00 */
[----:B------:R0:W-:Y:S01]  /*13910*/  @P3 SYNCS.ARRIVE.TRANS64.A1T0 RZ, [R3+URZ+0x88], RZ ;  /* 0x000088ff03ff39a7 */ /* 0x0001e2000810003f */
[----:B------:R-:W-:Y:S02]  /*13920*/  PLOP3.LUT P3, PT, PT, PT, UP0, 0x80, 0x0 ;  /* 0x000000000000781c */ /* 0x000fe40003f6f008 */
[----:B------:R-:W-:Y:S02]  /*13930*/  ISETP.LT.U32.AND P1, PT, R4, 0x7, P1 ;  /* 0x000000070400780c */ /* 0x000fe40000f21070 */
[----:B------:R-:W-:Y:S02]  /*13940*/  PRMT R4, RZ, 0x7610, R4 ;  /* 0x00007610ff047816 */ /* 0x000fe40000000004 */
[----:B0-----:R-:W-:-:S04]  /*13950*/  SEL R3, RZ, 0x1, !P1 ;  /* 0x00000001ff037807 */ /* 0x001fc80004800000 */
[----:B------:R-:W-:Y:S02]  /*13960*/  LOP3.LUT R0, R0, R3, RZ, 0x3c, !PT ;  /* 0x0000000300007212 */ /* 0x000fe400078e3cff */
[----:B------:R-:W-:Y:S01]  /*13970*/  SHF.R.U32.HI R3, RZ, 0x2, R2 ;  /* 0x00000002ff037819 */ /* 0x000fe20000011602 */
[----:B------:R-:W-:-:S03]  /*13980*/  IMAD.MOV.U32 R2, RZ, RZ, -0x1 ;  /* 0xffffffffff027424 */ /* 0x000fc600078e00ff */
[----:B------:R-:W-:Y:S01]  /*13990*/  @P3 LOP3.LUT R0, R0, 0x1, R3, 0x78, !PT ;  /* 0x0000000100003812 */ /* 0x000fe200078e7803 */
[----:B------:R-:W-:Y:S02]  /*139a0*/  IMAD R6, R3, -0x7, R6 ;  /* 0xfffffff903067824 */ /* 0x000fe400078e0206 */
[----:B------:R-:W-:Y:S01]  /*139b0*/  IMAD.MOV.U32 R3, RZ, RZ, -0x1 ;  /* 0xffffffffff037424 */ /* 0x000fe200078e00ff */
[----:B---3--:R-:W-:-:S04]  /*139c0*/  IADD3 R13, P1, R13, UR20, RZ ;  /* 0x000000140d0d7c10 */ /* 0x008fc8000ff3e0ff */
[----:B--2---:R-:W-:Y:S01]  /*139d0*/  IADD3.X R15, R15, UR13, RZ, P1, !PT ;  /* 0x0000000d0f0f7c10 */ /* 0x004fe20008ffe4ff */
[----:B------:R0:W-:Y:S01]  /*139e0*/  STL [R1+0x204], R13 ;  /* 0x0002040d01007387 */ /* 0x0001e20000100800 */
[----:B------:R-:W-:-:S03]  /*139f0*/  ISETP.GE.U32.AND P1, PT, R13, UR8, PT ;  /* 0x000000080d007c0c */ /* 0x000fc6000bf26070 */
[----:B------:R0:W-:Y:S01]  /*13a00*/  STL [R1+0x200], R15 ;  /* 0x0002000f01007387 */ /* 0x0001e20000100800 */
[----:B------:R-:W-:-:S13]  /*13a10*/  ISETP.GE.U32.AND.EX P1, PT, R15, UR9, PT, P1 ;  /* 0x000000090f007c0c */ /* 0x000fda000bf26110 */
[----:B0-----:R-:W-:Y:S05]  /*13a20*/  @P1 BRA `(.L_x_559) ;  /* 0x0000000400641947 */ /* 0x001fea0003800000 */
[----:B------:R-:W0:Y:S01]  /*13a30*/  S2R R7, SR_CTAID.X ;  /* 0x0000000000077919 */ /* 0x000e220000002500 */
[----:B------:R-:W-:Y:S01]  /*13a40*/  ULDC UR7, c[0x0][0x150] ;  /* 0x0000540000077ab9 */ /* 0x000fe20000000800 */
[----:B------:R-:W1:Y:S01]  /*13a50*/  LDC R4, c[0x0][0x144] ;  /* 0x00005100ff047b82 */ /* 0x000e620000000800 */
[----:B------:R-:W-:Y:S01]  /*13a60*/  UISETP.NE.AND UP0, UPT, UR46, URZ, UPT ;  /* 0x0000003f2e00728c */ /* 0x000fe2000bf05270 */
[----:B------:R-:W2:Y:S01]  /*13a70*/  S2R R5, SR_CTAID.Y ;  /* 0x0000000000057919 */ /* 0x000ea20000002600 */
[----:B------:R-:W-:Y:S01]  /*13a80*/  ULDC.64 UR8, c[0x0][0x628] ;  /* 0x00018a0000087ab9 */ /* 0x000fe20000000a00 */
[----:B------:R-:W-:-:S03]  /*13a90*/  ULDC UR10, c[0x0][0x630] ;  /* 0x00018c00000a7ab9 */ /* 0x000fc60000000800 */
[----:B------:R-:W-:Y:S01]  /*13aa0*/  PLOP3.LUT P1, PT, PT, PT, UP0, 0x80, 0x0 ;  /* 0x000000000000781c */ /* 0x000fe20003f2f008 */
[----:B------:R-:W3:Y:S01]  /*13ab0*/  LDC R10, c[0x0][0x148] ;  /* 0x00005200ff0a7b82 */ /* 0x000ee20000000800 */
[----:B0-----:R-:W-:Y:S02]  /*13ac0*/  I2FP.F32.U32 R2, R7 ;  /* 0x0000000700027245 */ /* 0x001fe40000201000 */
[----:B--2---:R-:W-:-:S03]  /*13ad0*/  I2FP.F32.U32 R3, R5 ;  /* 0x0000000500037245 */ /* 0x004fc60000201000 */
[----:B------:R-:W-:Y:S01]  /*13ae0*/  FMUL R2, R2, UR7 ;  /* 0x0000000702027c20 */ /* 0x000fe20008400000 */
[----:B------:R-:W-:Y:S02]  /*13af0*/  ULDC UR7, c[0x0][0x154] ;  /* 0x0000550000077ab9 */ /* 0x000fe40000000800 */
[----:B------:R-:W-:-:S03]  /*13b00*/  FMUL R9, R3, UR7 ;  /* 0x0000000703097c20 */ /* 0x000fc60008400000 */
[----:B------:R-:W0:Y:S08]  /*13b10*/  F2I.U32.TRUNC.NTZ R2, R2 ;  /* 0x0000000200027305 */ /* 0x000e30000020f000 */
[----:B------:R-:W2:Y:S01]  /*13b20*/  F2I.U32.TRUNC.NTZ R9, R9 ;  /* 0x0000000900097305 */ /* 0x000ea2000020f000 */
[----:B0-----:R-:W-:Y:S01]  /*13b30*/  IADD3 R3, -R2, RZ, RZ ;  /* 0x000000ff02037210 */ /* 0x001fe20007ffe1ff */
[----:B------:R-:W-:-:S04]  /*13b40*/  IMAD.MOV.U32 R2, RZ, RZ, R13 ;  /* 0x000000ffff027224 */ /* 0x000fc800078e000d */
[----:B-1----:R-:W-:Y:S02]  /*13b50*/  IMAD R7, R4, R3, R7 ;  /* 0x0000000304077224 */ /* 0x002fe400078e0207 */
[----:B--2---:R-:W-:-:S04]  /*13b60*/  IMAD.MOV R3, RZ, RZ, -R9 ;  /* 0x000000ffff037224 */ /* 0x004fc800078e0a09 */
[----:B---3--:R-:W-:Y:S01]  /*13b70*/  @P1 IMAD R7, R10, R3, R5 ;  /* 0x000000030a071224 */ /* 0x008fe200078e0205 */
[----:B------:R-:W-:Y:S01]  /*13b80*/  ISETP.NE.U32.AND P1, PT, RZ, UR8, PT ;  /* 0x00000008ff007c0c */ /* 0x000fe2000bf25070 */
[----:B------:R-:W-:-:S03]  /*13b90*/  IMAD.MOV.U32 R3, RZ, RZ, R15 ;  /* 0x000000ffff037224 */ /* 0x000fc600078e000f */
[----:B------:R-:W-:-:S13]  /*13ba0*/  ISETP.NE.AND.EX P1, PT, RZ, UR9, PT, P1 ;  /* 0x00000009ff007c0c */ /* 0x000fda000bf25310 */
[----:B------:R-:W-:Y:S05]  /*13bb0*/  @!P1 BRA `(.L_x_560) ;  /* 0x0000000000289947 */ /* 0x000fea0003800000 */
[----:B------:R-:W-:Y:S02]  /*13bc0*/  ULDC UR7, c[0x0][0x634] ;  /* 0x00018d0000077ab9 */ /* 0x000fe40000000800 */
[----:B------:R-:W-:-:S04]  /*13bd0*/  IADD3 R3, P1, R13, UR7, RZ ;  /* 0x000000070d037c10 */ /* 0x000fc8000ff3e0ff */
[----:B------:R-:W-:-:S05]  /*13be0*/  IADD3.X R9, RZ, R15, RZ, P1, !PT ;  /* 0x0000000fff097210 */ /* 0x000fca0000ffe4ff */
[----:B------:R-:W-:-:S04]  /*13bf0*/  IMAD.WIDE.U32 R4, R9, UR8, RZ ;  /* 0x0000000809047c25 */ /* 0x000fc8000f8e00ff */
[----:B------:R-:W-:-:S04]  /*13c00*/  IMAD.WIDE.U32 R4, P1, R3, UR9, R4 ;  /* 0x0000000903047c25 */ /* 0x000fc8000f820004 */
[----:B------:R-:W-:-:S04]  /*13c10*/  IMAD.WIDE.U32 R2, R3, UR8, RZ ;  /* 0x0000000803027c25 */ /* 0x000fc8000f8e00ff */
[----:B------:R-:W-:Y:S01]  /*13c20*/  IMAD.MOV.U32 R2, RZ, RZ, R5 ;  /* 0x000000ffff027224 */ /* 0x000fe200078e0005 */
[----:B------:R-:W-:Y:S01]  /*13c30*/  IADD3 RZ, P3, R3, R4, RZ ;  /* 0x0000000403ff7210 */ /* 0x000fe20007f7e0ff */
[----:B------:R-:W-:-:S04]  /*13c40*/  IMAD.X R3, RZ, RZ, RZ, P1 ;  /* 0x000000ffff037224 */ /* 0x000fc800008e06ff */
[----:B------:R-:W-:-:S08]  /*13c50*/  IMAD.WIDE.U32.X R2, R9, UR9, R2, P3 ;  /* 0x0000000909027c25 */ /* 0x000fd000098e0402 */
.L_x_560:
[--C-:B------:R-:W-:Y:S01]  /*13c60*/  SHF.R.U64 R9, R2, UR10, R3.reuse ;  /* 0x0000000a02097c19 */ /* 0x100fe20008001203 */
[----:B------:R-:W-:Y:S01]  /*13c70*/  ULDC.64 UR8, c[0x0][0x620] ;  /* 0x0001880000087ab9 */ /* 0x000fe20000000a00 */
[----:B------:R-:W-:Y:S01]  /*13c80*/  SHF.R.U32.HI R2, RZ, UR10, R3 ;  /* 0x0000000aff027c19 */ /* 0x000fe20008011603 */
[----:B------:R-:W-:Y:S01]  /*13c90*/  IMAD.MOV.U32 R3, RZ, RZ, R15 ;  /* 0x000000ffff037224 */ /* 0x000fe200078e000f */
[----:B------:R-:W-:Y:S01]  /*13ca0*/  IADD3 R11, P1, RZ, -R9, RZ ;  /* 0x80000009ff0b7210 */ /* 0x000fe20007f3e0ff */
[----:B------:R-:W-:-:S04]  /*13cb0*/  ULDC UR7, c[0x0][0x618] ;  /* 0x0001860000077ab9 */ /* 0x000fc80000000800 */
[----:B------:R-:W-:-:S04]  /*13cc0*/  IMAD.X R2, RZ, RZ, ~R2, P1 ;  /* 0x000000ffff027224 */ /* 0x000fc800008e0e02 */
[----:B------:R-:W-:-:S04]  /*13cd0*/  IMAD R2, R2, UR8, RZ ;  /* 0x0000000802027c24 */ /* 0x000fc8000f8e02ff */
[----:B------:R-:W-:Y:S01]  /*13ce0*/  IMAD R5, R11, UR9, R2 ;  /* 0x000000090b057c24 */ /* 0x000fe2000f8e0202 */
[----:B------:R-:W-:-:S05]  /*13cf0*/  MOV R2, R13 ;  /* 0x0000000d00027202 */ /* 0x000fca0000000f00 */
[----:B------:R-:W-:Y:S01]  /*13d00*/  IMAD.WIDE.U32 R2, R11, UR8, R2 ;  /* 0x000000080b027c25 */ /* 0x000fe2000f8e0002 */
[----:B------:R-:W-:Y:S02]  /*13d10*/  ULDC.64 UR8, c[0x0][0x640] ;  /* 0x0001900000087ab9 */ /* 0x000fe40000000a00 */
[----:B------:R-:W-:Y:S01]  /*13d20*/  ISETP.NE.U32.AND P1, PT, RZ, UR8, PT ;  /* 0x00000008ff007c0c */ /* 0x000fe2000bf25070 */
[----:B------:R-:W-:-:S03]  /*13d30*/  IMAD.IADD R3, R3, 0x1, R5 ;  /* 0x0000000103037824 */ /* 0x000fc600078e0205 */
[----:B------:R-:W-:Y:S02]  /*13d40*/  ISETP.NE.AND.EX P1, PT, RZ, UR9, PT, P1 ;  /* 0x00000009ff007c0c */ /* 0x000fe4000bf25310 */
[--C-:B------:R-:W-:Y:S02]  /*13d50*/  SHF.R.U64 R10, R2, UR7, R3.reuse ;  /* 0x00000007020a7c19 */ /* 0x100fe40008001203 */
[----:B------:R-:W-:Y:S01]  /*13d60*/  SHF.R.U32.HI R3, RZ, UR7, R3 ;  /* 0x00000007ff037c19 */ /* 0x000fe20008011603 */
[----:B------:R-:W-:-:S03]  /*13d70*/  ULDC UR7, c[0x0][0x608] ;  /* 0x0001820000077ab9 */ /* 0x000fc60000000800 */
[--C-:B------:R-:W-:Y:S02]  /*13d80*/  SHF.R.U64 R12, R10, UR7, R3.reuse ;  /* 0x000000070a0c7c19 */ /* 0x100fe40008001203 */
[----:B------:R-:W-:Y:S01]  /*13d90*/  SHF.R.U32.HI R3, RZ, UR7, R3 ;  /* 0x00000007ff037c19 */ /* 0x000fe20008011603 */
[----:B------:R-:W-:-:S03]  /*13da0*/  ULDC UR7, c[0x0][0x658] ;  /* 0x0001960000077ab9 */ /* 0x000fc60000000800 */
[--C-:B------:R-:W-:Y:S02]  /*13db0*/  SHF.R.U64 R11, R12, UR7, R3.reuse ;  /* 0x000000070c0b7c19 */ /* 0x100fe40008001203 */
[----:B------:R-:W-:-:S03]  /*13dc0*/  SHF.R.U32.HI R13, RZ, UR7, R3 ;  /* 0x00000007ff0d7c19 */ /* 0x000fc60008011603 */
[----:B------:R-:W-:Y:S01]  /*13dd0*/  IMAD.MOV.U32 R2, RZ, RZ, R11 ;  /* 0x000000ffff027224 */ /* 0x000fe200078e000b */
[----:B------:R-:W-:Y:S01]  /*13de0*/  MOV R3, R13 ;  /* 0x0000000d00037202 */ /* 0x000fe20000000f00 */
[----:B------:R-:W-:Y:S06]  /*13df0*/  @!P1 BRA `(.L_x_561) ;  /* 0x0000000000289947 */ /* 0x000fec0003800000 */
[----:B------:R-:W-:Y:S02]  /*13e00*/  ULDC UR7, c[0x0][0x64c] ;  /* 0x0001930000077ab9 */ /* 0x000fe40000000800 */
[----:B------:R-:W-:-:S05]  /*13e10*/  IADD3 R3, P1, R11, UR7, RZ ;  /* 0x000000070b037c10 */ /* 0x000fca000ff3e0ff */
[----:B------:R-:W-:-:S04]  /*13e20*/  IMAD.X R13, RZ, RZ, R13, P1 ;  /* 0x000000ffff0d7224 */ /* 0x000fc800008e060d */
[----:B------:R-:W-:-:S04]  /*13e30*/  IMAD.WIDE.U32 R4, R13, UR8, RZ ;  /* 0x000000080d047c25 */ /* 0x000fc8000f8e00ff */
[----:B------:R-:W-:-:S04]  /*13e40*/  IMAD.WIDE.U32 R4, P1, R3, UR9, R4 ;  /* 0x0000000903047c25 */ /* 0x000fc8000f820004 */
[----:B------:R-:W-:-:S04]  /*13e50*/  IMAD.WIDE.U32 R2, R3, UR8, RZ ;  /* 0x0000000803027c25 */ /* 0x000fc8000f8e00ff */
[----:B------:R-:W-:Y:S01]  /*13e60*/  IMAD.MOV.U32 R2, RZ, RZ, R5 ;  /* 0x000000ffff027224 */ /* 0x000fe200078e0005 */
[----:B------:R-:W-:Y:S01]  /*13e70*/  IADD3 RZ, P3, R3, R4, RZ ;  /* 0x0000000403ff7210 */ /* 0x000fe20007f7e0ff */
[----:B------:R-:W-:-:S04]  /*13e80*/  IMAD.X R3, RZ, RZ, RZ, P1 ;  /* 0x000000ffff037224 */ /* 0x000fc800008e06ff */
[----:B------:R-:W-:-:S08]  /*13e90*/  IMAD.WIDE.U32.X R2, R13, UR9, R2, P3 ;  /* 0x000000090d027c25 */ /* 0x000fd000098e0402 */
.L_x_561:
[----:B------:R-:W-:Y:S01]  /*13ea0*/  ULDC UR7, c[0x0][0x648] ;  /* 0x0001920000077ab9 */ /* 0x000fe20000000800 */
[----:B------:R-:W-:Y:S01]  /*13eb0*/  LOP3.LUT R12, R12, UR6, RZ, 0xc0, !PT ;  /* 0x000000060c0c7c12 */ /* 0x000fe2000f8ec0ff */
[----:B------:R-:W-:Y:S01]  /*13ec0*/  UISETP.NE.AND UP0, UPT, UR46, URZ, UPT ;  /* 0x0000003f2e00728c */ /* 0x000fe2000bf05270 */
[----:B------:R-:W-:Y:S01]  /*13ed0*/  SHF.R.U64 R3, R2, UR7, R3 ;  /* 0x0000000702037c19 */ /* 0x000fe20008001203 */
[----:B------:R-:W-:Y:S01]  /*13ee0*/  ULDC UR7, c[0x0][0x638] ;  /* 0x00018e0000077ab9 */ /* 0x000fe20000000800 */
[----:B------:R-:W-:Y:S02]  /*13ef0*/  LOP3.LUT R4, R10, UR4, RZ, 0xc0, !PT ;  /* 0x000000040a047c12 */ /* 0x000fe4000f8ec0ff */
[C---:B------:R-:W-:Y:S01]  /*13f00*/  IADD3 R2, -R3.reuse, RZ, RZ ;  /* 0x000000ff03027210 */ /* 0x040fe20007ffe1ff */
[----:B------:R-:W-:Y:S01]  /*13f10*/  IMAD R12, R3, UR5, R12 ;  /* 0x00000005030c7c24 */ /* 0x000fe2000f8e020c */
[----:B------:R-:W-:Y:S02]  /*13f20*/  PLOP3.LUT P1, PT, PT, PT, UP0, 0x40, 0x0 ;  /* 0x000000000000781c */ /* 0x000fe40003f2e808 */
[----:B------:R-:W-:Y:S01]  /*13f30*/  PLOP3.LUT P3, PT, PT, PT, UP0, 0x40, 0x0 ;  /* 0x000000000000781c */ /* 0x000fe20003f6e808 */
[----:B------:R-:W-:Y:S01]  /*13f40*/  IMAD R11, R2, UR7, R11 ;  /* 0x00000007020b7c24 */ /* 0x000fe2000f8e020b */
[----:B------:R-:W-:-:S02]  /*13f50*/  ULDC UR7, c[0x0][0x610] ;  /* 0x0001840000077ab9 */ /* 0x000fc40000000800 */
[----:B------:R-:W-:Y:S01]  /*13f60*/  IMAD R7, R12, UR7, R7 ;  /* 0x000000070c077c24 */ /* 0x000fe2000f8e0207 */
[----:B------:R-:W-:Y:S02]  /*13f70*/  ULDC UR7, c[0x0][0x600] ;  /* 0x0001800000077ab9 */ /* 0x000fe40000000800 */
[----:B------:R-:W-:-:S05]  /*13f80*/  IMAD R4, R11, UR7, R4 ;  /* 0x000000070b047c24 */ /* 0x000fca000f8e0204 */
[----:B------:R-:W-:Y:S02]  /*13f90*/  SEL R2, R4, R7, P1 ;  /* 0x0000000704027207 */ /* 0x000fe40000800000 */
[----:B------:R-:W-:Y:S01]  /*13fa0*/  SEL R3, R7, R4, P3 ;  /* 0x0000000407037207 */ /* 0x000fe20001800000 */
[----:B------:R-:W-:-:S07]  /*13fb0*/  IMAD.MOV.U32 R4, RZ, RZ, 0x1 ;  /* 0x00000001ff047424 */ /* 0x000fce00078e00ff */
.L_x_559:
[----:B------:R-:W-:Y:S05]  /*13fc0*/  BSYNC B1 ;  /* 0x0000000000017941 */ /* 0x000fea0003800000 */
.L_x_558:
[----:B------:R-:W-:-:S13]  /*13fd0*/  LOP3.LUT P1, RZ, R4, 0xff, RZ, 0xc0, !PT ;  /* 0x000000ff04ff7812 */ /* 0x000fda000782c0ff */
[----:B------:R-:W-:Y:S05]  /*13fe0*/  @P1 BRA `(.L_x_562) ;  /* 0xfffffff4001c1947 */ /* 0x000fea000383ffff */
[----:B------:R-:W-:Y:S05]  /*13ff0*/  BSYNC B0 ;  /* 0x0000000000007941 */ /* 0x000fea0003800000 */
.L_x_550:
[----:B------:R-:W-:-:S03]  /*14000*/  UMOV UR7, 0xffffffff ;  /* 0xffffffff00077882 */ /* 0x000fc60000000000 */
[----:B------:R-:W-:Y:S05]  /*14010*/  BRA.DIV UR7, `(.L_x_563) ;  /* 0x0000000607847947 */ /* 0x000fea000b800000 */
[----:B------:R-:W-:-:S13]  /*14020*/  ELECT P6, URZ, PT ;  /* 0x00000000003f782f */ /* 0x000fda00038c0000 */
.L_x_580:
[----:B------:R-:W-:Y:S04]  /*14030*/  BSSY B0, `(.L_x_564) ;  /* 0x0000047000007945 */ /* 0x000fe80003800000 */
[----:B------:R-:W-:Y:S05]  /*14040*/  @!P6 BRA `(.L_x_565) ;  /* 0x000000040014e947 */ /* 0x000fea0003800000 */
[----:B------:R-:W-:-:S04]  /*14050*/  ULOP3.LUT UR7, UR40, 0x2, URZ, 0xfc, !UPT ;  /* 0x0000000228077892 */ /* 0x000fc8000f8efc3f */
[----:B------:R-:W-:-:S06]  /*14060*/  UISETP.NE.AND UP0, UPT, UR7, 0x3, UPT ;  /* 0x000000030700788c */ /* 0x000fcc000bf05270 */
[----:B------:R-:W-:-:S13]  /*14070*/  PLOP3.LUT P0, PT, PT, PT, UP0, 0x80, 0x0 ;  /* 0x000000000000781c */ /* 0x000fda0003f0f008 */
[----:B------:R-:W-:Y:S05]  /*14080*/  @!P0 BRA `(.L_x_566) ;  /* 0x0000000000048947 */ /* 0x000fea0003800000 */
[----:B------:R-:W-:Y:S01]  /*14090*/  BPT.TRAP 0x1 ;  /* 0x000000040000795c */ /* 0x000fe20000300000 */
.L_x_566:
[----:B------:R-:W0:Y:S01]  /*140a0*/  S2R R3, SR_CgaCtaId ;  /* 0x0000000000037919 */ /* 0x000e220000008800 */
[----:B------:R-:W-:-:S04]  /*140b0*/  MOV R2, 0x400 ;  /* 0x0000040000027802 */ /* 0x000fc80000000f00 */
[----:B0-----:R-:W-:Y:S02]  /*140c0*/  LEA R3, R3, R2, 0x18 ;  /* 0x0000000203037211 */ /* 0x001fe400078ec0ff */
[----:B------:R-:W-:-:S03]  /*140d0*/  SHF.L.U32 R2, R0, 0x1f, RZ ;  /* 0x0000001f00027819 */ /* 0x000fc600000006ff */
[----:B------:R-:W-:-:S04]  /*140e0*/  VIADD R3, R3, 0x38 ;  /* 0x0000003803037836 */ /* 0x000fc80000000000 */
[----:B------:R-:W-:-:S04]  /*140f0*/  IMAD R5, R6, 0x8, R3 ;  /* 0x0000000806057824 */ /* 0x000fc800078e0203 */
[----:B------:R-:W0:Y:S02]  /*14100*/  SYNCS.PHASECHK.TRANS64.TRYWAIT P0, [R5+URZ], R2 ;  /* 0x00000002050075a7 */ /* 0x000e24000800017f */
[----:B0-----:R-:W-:Y:S05]  /*14110*/  @!P0 BRA `(.L_x_567) ;  /* 0x0000000400648947 */ /* 0x001fea0003800000 */
.L_x_581:
[----:B------:R-:W-:-:S04]  /*14120*/  IADD3 R6, R6, 0x1, RZ ;  /* 0x0000000106067810 */ /* 0x000fc80007ffe0ff */
[----:B------:R-:W-:-:S04]  /*14130*/  ISETP.NE.AND P0, PT, R6, 0x7, PT ;  /* 0x000000070600780c */ /* 0x000fc80003f05270 */
[----:B0-----:R-:W-:Y:S02]  /*14140*/  SEL R5, RZ, 0x1, P0 ;  /* 0x00000001ff057807 */ /* 0x001fe40000000000 */
[----:B------:R-:W-:Y:S02]  /*14150*/  SEL R6, R6, RZ, P0 ;  /* 0x000000ff06067207 */ /* 0x000fe40000000000 */
[----:B------:R-:W-:-:S03]  /*14160*/  LOP3.LUT R5, R0, R5, RZ, 0x3c, !PT ;  /* 0x0000000500057212 */ /* 0x000fc600078e3cff */
[----:B------:R-:W-:Y:S01]  /*14170*/  IMAD R7, R6, 0x8, R3 ;  /* 0x0000000806077824 */ /* 0x000fe200078e0203 */
[----:B------:R-:W-:-:S04]  /*14180*/  SHF.L.U32 R0, R5, 0x1f, RZ ;  /* 0x0000001f05007819 */ /* 0x000fc800000006ff */
[----:B------:R-:W0:Y:S02]  /*14190*/  SYNCS.PHASECHK.TRANS64.TRYWAIT P0, [R7+URZ], R0 ;  /* 0x00000000070075a7 */ /* 0x000e24000800017f */
[----:B0-----:R-:W-:Y:S05]  /*141a0*/  @!P0 BRA `(.L_x_568) ;  /* 0x0000000400548947 */ /* 0x001fea0003800000 */
.L_x_582:
[----:B0-----:R-:W-:-:S05]  /*141b0*/  VIADD R0, R6, 0x1 ;  /* 0x0000000106007836 */ /* 0x001fca0000000000 */
[----:B------:R-:W-:-:S04]  /*141c0*/  ISETP.NE.AND P0, PT, R0, 0x7, PT ;  /* 0x000000070000780c */ /* 0x000fc80003f05270 */
[----:B------:R-:W-:Y:S02]  /*141d0*/  SEL R2, RZ, 0x1, P0 ;  /* 0x00000001ff027807 */ /* 0x000fe40000000000 */
[----:B------:R-:W-:Y:S02]  /*141e0*/  SEL R4, R0, RZ, P0 ;  /* 0x000000ff00047207 */ /* 0x000fe40000000000 */
[----:B------:R-:W-:-:S03]  /*141f0*/  LOP3.LUT R5, R5, R2, RZ, 0x3c, !PT ;  /* 0x0000000205057212 */ /* 0x000fc600078e3cff */
[----:B------:R-:W-:Y:S01]  /*14200*/  IMAD R7, R4, 0x8, R3 ;  /* 0x0000000804077824 */ /* 0x000fe200078e0203 */
[----:B------:R-:W-:-:S04]  /*14210*/  SHF.L.U32 R0, R5, 0x1f, RZ ;  /* 0x0000001f05007819 */ /* 0x000fc800000006ff */
[----:B------:R-:W0:Y:S02]  /*14220*/  SYNCS.PHASECHK.TRANS64.TRYWAIT P0, [R7+URZ], R0 ;  /* 0x00000000070075a7 */ /* 0x000e24000800017f */
[----:B0-----:R-:W-:Y:S05]  /*14230*/  @!P0 BRA `(.L_x_569) ;  /* 0x0000000400448947 */ /* 0x001fea0003800000 */
.L_x_583:
[----:B0-----:R-:W-:-:S04]  /*14240*/  IADD3 R0, R4, 0x1, RZ ;  /* 0x0000000104007810 */ /* 0x001fc80007ffe0ff */
        /* <DEDUP_REMOVED lines=8> */
.L_x_584:
        /* <DEDUP_REMOVED lines=9> */
.L_x_585:
        /* <DEDUP_REMOVED lines=9> */
.L_x_586:
[----:B0-----:R-:W-:-:S05]  /*143f0*/  VIADD R0, R4, 0x1 ;  /* 0x0000000104007836 */ /* 0x001fca0000000000 */
[----:B------:R-:W-:-:S04]  /*14400*/  ISETP.NE.AND P0, PT, R0, 0x7, PT ;  /* 0x000000070000780c */ /* 0x000fc80003f05270 */
[----:B------:R-:W-:Y:S02]  /*14410*/  SEL R2, RZ, 0x1, P0 ;  /* 0x00000001ff027807 */ /* 0x000fe40000000000 */
[----:B------:R-:W-:Y:S02]  /*14420*/  SEL R0, R0, RZ, P0 ;  /* 0x000000ff00007207 */ /* 0x000fe40000000000 */
[----:B------:R-:W-:-:S03]  /*14430*/  LOP3.LUT R2, R5, R2, RZ, 0x3c, !PT ;  /* 0x0000000205027212 */ /* 0x000fc600078e3cff */
[----:B------:R-:W-:Y:S01]  /*14440*/  IMAD R3, R0, 0x8, R3 ;  /* 0x0000000800037824 */ /* 0x000fe200078e0203 */
[----:B------:R-:W-:-:S07]  /*14450*/  SHF.L.U32 R0, R2, 0x1f, RZ ;  /* 0x0000001f02007819 */ /* 0x000fce00000006ff */
.L_x_573:
[----:B0-----:R0:W1:Y:S02]  /*14460*/  SYNCS.PHASECHK.TRANS64.TRYWAIT P0, [R3+URZ], R0 ;  /* 0x00000000030075a7 */ /* 0x001064000800017f */
[----:B-1----:R-:W-:Y:S05]  /*14470*/  @!P0 NANOSLEEP.SYNCS 0x989680 ;  /* 0x009896800000895d */ /* 0x002fea0003900000 */
[----:B------:R-:W1:Y:S02]  /*14480*/  @!P0 SYNCS.PHASECHK.TRANS64 P0, [R3+URZ], R0 ;  /* 0x00000000030085a7 */ /* 0x000e64000800007f */
[----:B-1----:R-:W-:Y:S05]  /*14490*/  @!P0 BRA `(.L_x_573) ;  /* 0xfffffffc00f08947 */ /* 0x002fea000383ffff */
.L_x_565:
[----:B------:R-:W-:Y:S05]  /*144a0*/  BSYNC B0 ;  /* 0x0000000000007941 */ /* 0x000fea0003800000 */
.L_x_564:
[----:B------:R-:W-:Y:S05]  /*144b0*/  EXIT ;  /* 0x000000000000794d */ /* 0x000fea0003800000 */
.L_x_17:
[----:B-1----:R1:W3:Y:S02]  /*144c0*/  SYNCS.PHASECHK.TRANS64.TRYWAIT P1, [R3+URZ], R2 ;  /* 0x00000002030075a7 */ /* 0x0022e4000802017f */
[----:B---3--:R-:W-:Y:S05]  /*144d0*/  @!P1 NANOSLEEP.SYNCS 0x989680 ;  /* 0x009896800000995d */ /* 0x008fea0003900000 */
[----:B------:R-:W3:Y:S02]  /*144e0*/  @!P1 SYNCS.PHASECHK.TRANS64 P1, [R3+URZ], R2 ;  /* 0x00000002030095a7 */ /* 0x000ee4000802007f */
[----:B---3--:R-:W-:Y:S05]  /*144f0*/  @!P1 BRA `(.L_x_17) ;  /* 0xfffffffc00f09947 */ /* 0x008fea000383ffff */
[----:B------:R-:W-:Y:S05]  /*14500*/  BRA `(.L_x_16) ;  /* 0xfffffecc00f07947 */ /* 0x000fea000383ffff */
.L_x_22:
[----:B-1----:R1:W2:Y:S02]  /*14510*/  SYNCS.PHASECHK.TRANS64.TRYWAIT P1, [R4+URZ], R5 ;  /* 0x00000005040075a7 */ /* 0x0022a4000802017f */
[----:B--2---:R-:W-:Y:S05]  /*14520*/  @!P1 NANOSLEEP.SYNCS 0x989680 ;  /* 0x009896800000995d */ /* 0x004fea0003900000 */
[----:B------:R-:W2:Y:S02]  /*14530*/  @!P1 SYNCS.PHASECHK.TRANS64 P1, [R4+URZ], R5 ;  /* 0x00000005040095a7 */ /* 0x000ea4000802007f */
[----:B--2---:R-:W-:Y:S05]  /*14540*/  @!P1 BRA `(.L_x_22) ;  /* 0xfffffffc00f09947 */ /* 0x004fea000383ffff */
[----:B------:R-:W-:Y:S05]  /*14550*/  BRA `(.L_x_21) ;  /* 0xfffffee400407947 */ /* 0x000fea000383ffff */
.L_x_551:
[----:B------:R-:W-:Y:S01]  /*14560*/  BSSY B1, `(.L_x_574) ;  /* 0x0000006000017945 */ /* 0x000fe20003800000 */
[----:B------:R-:W-:-:S07]  /*14570*/  MOV R15, 0xffffffff ;  /* 0xffffffff000f7802 */ /* 0x000fce0000000f00 */
[----:B------:R-:W-:Y:S05]  /*14580*/  WARPSYNC.COLLECTIVE R15, `(.L_x_575) ;  /* 0x000000000f0c7348 */ /* 0x000fea0003c00000 */
[----:B------:R-:W-:Y:S02]  /*14590*/  ELECT P6, UR62, PT ;  /* 0x00000000003e782f */ /* 0x000fe400038c0000 */
[----:B------:R-:W-:Y:S01]  /*145a0*/  MOV R14, UR62 ;  /* 0x0000003e000e7c02 */ /* 0x000fe20008000f00 */
[----:B------:R-:W-:Y:S10]  /*145b0*/  ENDCOLLECTIVE ;  /* 0x000000000000791b */ /* 0x000ff40003800000 */
.L_x_575:
[----:B------:R-:W-:Y:S05]  /*145c0*/  BSYNC B1 ;  /* 0x0000000000017941 */ /* 0x000fea0003800000 */
.L_x_574:
[----:B------:R-:W-:Y:S05]  /*145d0*/  BRA `(.L_x_576) ;  /* 0xffffffec00ac7947 */ /* 0x000fea000383ffff */
.L_x_554:
[----:B0-----:R0:W1:Y:S02]  /*145e0*/  SYNCS.PHASECHK.TRANS64.TRYWAIT P1, [R10+URZ+0x38], R5 ;  /* 0x000038050a0075a7 */ /* 0x001064000802017f */
[----:B-1----:R-:W-:Y:S05]  /*145f0*/  @!P1 NANOSLEEP.SYNCS 0x989680 ;  /* 0x009896800000995d */ /* 0x002fea0003900000 */
[----:B------:R-:W1:Y:S02]  /*14600*/  @!P1 SYNCS.PHASECHK.TRANS64 P1, [R10+URZ+0x38], R5 ;  /* 0x000038050a0095a7 */ /* 0x000e64000802007f */
[----:B-1----:R-:W-:Y:S05]  /*14610*/  @!P1 BRA `(.L_x_554) ;  /* 0xfffffffc00f09947 */ /* 0x002fea000383ffff */
[----:B------:R-:W-:Y:S05]  /*14620*/  BRA `(.L_x_577) ;  /* 0xffffffec00e07947 */ /* 0x000fea000383ffff */
.L_x_563:
[----:B------:R-:W-:Y:S01]  /*14630*/  BSSY B0, `(.L_x_578) ;  /* 0x0000006000007945 */ /* 0x000fe20003800000 */
[----:B------:R-:W-:-:S07]  /*14640*/  IMAD.MOV.U32 R15, RZ, RZ, -0x1 ;  /* 0xffffffffff0f7424 */ /* 0x000fce00078e00ff */
[----:B------:R-:W-:Y:S05]  /*14650*/  WARPSYNC.COLLECTIVE R15, `(.L_x_579) ;  /* 0x000000000f0c7348 */ /* 0x000fea0003c00000 */
[----:B------:R-:W-:Y:S02]  /*14660*/  ELECT P6, UR62, PT ;  /* 0x00000000003e782f */ /* 0x000fe400038c0000 */
[----:B------:R-:W-:Y:S01]  /*14670*/  MOV R14, UR62 ;  /* 0x0000003e000e7c02 */ /* 0x000fe20008000f00 */
[----:B------:R-:W-:Y:S10]  /*14680*/  ENDCOLLECTIVE ;  /* 0x000000000000791b */ /* 0x000ff40003800000 */
.L_x_579:
[----:B------:R-:W-:Y:S05]  /*14690*/  BSYNC B0 ;  /* 0x0000000000007941 */ /* 0x000fea0003800000 */
.L_x_578:
[----:B------:R-:W-:Y:S05]  /*146a0*/  BRA `(.L_x_580) ;  /* 0xfffffff800607947 */ /* 0x000fea000383ffff */
.L_x_567:
[----:B0-----:R0:W1:Y:S02]  /*146b0*/  SYNCS.PHASECHK.TRANS64.TRYWAIT P0, [R5+URZ], R2 ;  /* 0x00000002050075a7 */ /* 0x001064000800017f */
[----:B-1----:R-:W-:Y:S05]  /*146c0*/  @!P0 NANOSLEEP.SYNCS 0x989680 ;  /* 0x009896800000895d */ /* 0x002fea0003900000 */
[----:B------:R-:W1:Y:S02]  /*146d0*/  @!P0 SYNCS.PHASECHK.TRANS64 P0, [R5+URZ], R2 ;  /* 0x00000002050085a7 */ /* 0x000e64000800007f */
[----:B-1----:R-:W-:Y:S05]  /*146e0*/  @!P0 BRA `(.L_x_567) ;  /* 0xfffffffc00f08947 */ /* 0x002fea000383ffff */
[----:B------:R-:W-:Y:S05]  /*146f0*/  BRA `(.L_x_581) ;  /* 0xfffffff800887947 */ /* 0x000fea000383ffff */
.L_x_568:
[----:B0-----:R0:W1:Y:S02]  /*14700*/  SYNCS.PHASECHK.TRANS64.TRYWAIT P0, [R7+URZ], R0 ;  /* 0x00000000070075a7 */ /* 0x001064000800017f */
[----:B-1----:R-:W-:Y:S05]  /*14710*/  @!P0 NANOSLEEP.SYNCS 0x989680 ;  /* 0x009896800000895d */ /* 0x002fea0003900000 */
[----:B------:R-:W1:Y:S02]  /*14720*/  @!P0 SYNCS.PHASECHK.TRANS64 P0, [R7+URZ], R0 ;  /* 0x00000000070085a7 */ /* 0x000e64000800007f */
[----:B-1----:R-:W-:Y:S05]  /*14730*/  @!P0 BRA `(.L_x_568) ;  /* 0xfffffffc00f08947 */ /* 0x002fea000383ffff */
[----:B------:R-:W-:Y:S05]  /*14740*/  BRA `(.L_x_582) ;  /* 0xfffffff800987947 */ /* 0x000fea000383ffff */
.L_x_569:
[----:B0-----:R0:W1:Y:S02]  /*14750*/  SYNCS.PHASECHK.TRANS64.TRYWAIT P0, [R7+URZ], R0 ;  /* 0x00000000070075a7 */ /* 0x001064000800017f */
[----:B-1----:R-:W-:Y:S05]  /*14760*/  @!P0 NANOSLEEP.SYNCS 0x989680 ;  /* 0x009896800000895d */ /* 0x002fea0003900000 */
[----:B------:R-:W1:Y:S02]  /*14770*/  @!P0 SYNCS.PHASECHK.TRANS64 P0, [R7+URZ], R0 ;  /* 0x00000000070085a7 */ /* 0x000e64000800007f */
[----:B-1----:R-:W-:Y:S05]  /*14780*/  @!P0 BRA `(.L_x_569) ;  /* 0xfffffffc00f08947 */ /* 0x002fea000383ffff */
[----:B------:R-:W-:Y:S05]  /*14790*/  BRA `(.L_x_583) ;  /* 0xfffffff800a87947 */ /* 0x000fea000383ffff */
.L_x_570:
[----:B0-----:R0:W1:Y:S02]  /*147a0*/  SYNCS.PHASECHK.TRANS64.TRYWAIT P0, [R7+URZ], R0 ;  /* 0x00000000070075a7 */ /* 0x001064000800017f */
[----:B-1----:R-:W-:Y:S05]  /*147b0*/  @!P0 NANOSLEEP.SYNCS 0x989680 ;  /* 0x009896800000895d */ /* 0x002fea0003900000 */
[----:B------:R-:W1:Y:S02]  /*147c0*/  @!P0 SYNCS.PHASECHK.TRANS64 P0, [R7+URZ], R0 ;  /* 0x00000000070085a7 */ /* 0x000e64000800007f */
[----:B-1----:R-:W-:Y:S05]  /*147d0*/  @!P0 BRA `(.L_x_570) ;  /* 0xfffffffc00f08947 */ /* 0x002fea000383ffff */
[----:B------:R-:W-:Y:S05]  /*147e0*/  BRA `(.L_x_584) ;  /* 0xfffffff800b87947 */ /* 0x000fea000383ffff */
.L_x_571:
[----:B0-----:R0:W1:Y:S02]  /*147f0*/  SYNCS.PHASECHK.TRANS64.TRYWAIT P0, [R7+URZ], R0 ;  /* 0x00000000070075a7 */ /* 0x001064000800017f */
[----:B-1----:R-:W-:Y:S05]  /*14800*/  @!P0 NANOSLEEP.SYNCS 0x989680 ;  /* 0x009896800000895d */ /* 0x002fea0003900000 */
[----:B------:R-:W1:Y:S02]  /*14810*/  @!P0 SYNCS.PHASECHK.TRANS64 P0, [R7+URZ], R0 ;  /* 0x00000000070085a7 */ /* 0x000e64000800007f */
[----:B-1----:R-:W-:Y:S05]  /*14820*/  @!P0 BRA `(.L_x_571) ;  /* 0xfffffffc00f08947 */ /* 0x002fea000383ffff */
[----:B------:R-:W-:Y:S05]  /*14830*/  BRA `(.L_x_585) ;  /* 0xfffffff800c87947 */ /* 0x000fea000383ffff */
.L_x_572:
[----:B0-----:R0:W1:Y:S02]  /*14840*/  SYNCS.PHASECHK.TRANS64.TRYWAIT P0, [R7+URZ], R0 ;  /* 0x00000000070075a7 */ /* 0x001064000800017f */
[----:B-1----:R-:W-:Y:S05]  /*14850*/  @!P0 NANOSLEEP.SYNCS 0x989680 ;  /* 0x009896800000895d */ /* 0x002fea0003900000 */
[----:B------:R-:W1:Y:S02]  /*14860*/  @!P0 SYNCS.PHASECHK.TRANS64 P0, [R7+URZ], R0 ;  /* 0x00000000070085a7 */ /* 0x000e64000800007f */
[----:B-1----:R-:W-:Y:S05]  /*14870*/  @!P0 BRA `(.L_x_572) ;  /* 0xfffffffc00f08947 */ /* 0x002fea000383ffff */
[----:B------:R-:W-:Y:S05]  /*14880*/  BRA `(.L_x_586) ;  /* 0xfffffff800d87947 */ /* 0x000fea000383ffff */
.L_x_587:
[----:B------:R-:W-:-:S00]  /*14890*/  BRA `(.L_x_587) ;  /* 0xfffffffc00fc7947 */ /* 0x000fc0000383ffff */
[----:B------:R-:W-:-:S00]  /*148a0*/  NOP ;  /* 0x0000000000007918 */ /* 0x000fc00000000000 */
        /* <DEDUP_REMOVED lines=13> */
.L_x_588:


//--------------------- .nv.global.init           --------------------------
	.section	.nv.global.init,"aw",@progbits
.nv.global.init:
	.type		$str$22,@object
	.size		$str$22,($str$23 - $str$22)
$str$22:
        /*0000*/ 	.byte	0x6b, 0x5f, 0x74, 0x69, 0x6c, 0x65, 0x5f, 0x63, 0x6f, 0x75, 0x6e, 0x74, 0x20, 0x3e, 0x3d, 0x20
        /*0010*/ 	.byte	0x31, 0x00
	.type		$str$23,@object
	.size		$str$23,(__unnamed_1 - $str$23)
$str$23:
        /*0012*/ 	.byte	0x2f, 0x74, 0x6d, 0x70, 0x2f, 0x63, 0x75, 0x74, 0x6c, 0x61, 0x73, 0x73, 0x5f, 0x73, 0x77, 0x65
        /*0022*/ 	.byte	0x65, 0x70, 0x5f, 0x73, 0x72, 0x63, 0x2f, 0x69, 0x6e, 0x63, 0x6c, 0x75, 0x64, 0x65, 0x2f, 0x63
        /*0032*/ 	.byte	0x75, 0x74, 0x6c, 0x61, 0x73, 0x73, 0x2f, 0x67, 0x65, 0x6d, 0x6d, 0x2f, 0x63, 0x6f, 0x6c, 0x6c
        /*0042*/ 	.byte	0x65, 0x63, 0x74, 0x69, 0x76, 0x65, 0x2f, 0x73, 0x6d, 0x39, 0x30, 0x5f, 0x6d, 0x6d, 0x61, 0x5f
        /*0052*/ 	.byte	0x74, 0x6d, 0x61, 0x5f, 0x67, 0x6d, 0x6d, 0x61, 0x5f, 0x73, 0x73, 0x5f, 0x77, 0x61, 0x72, 0x70
        /*0062*/ 	.byte	0x73, 0x70, 0x65, 0x63, 0x69, 0x61, 0x6c, 0x69, 0x7a, 0x65, 0x64, 0x2e, 0x68, 0x70, 0x70, 0x00
	.type		__unnamed_1,@object
	.size		__unnamed_1,(.L_0 - __unnamed_1)
__unnamed_1:
        /* <DEDUP_REMOVED lines=173> */
        /*0b42*/ 	.byte	0x5d, 0x00
.L_0:


//--------------------- .nv.shared._ZN7cutlass13device_kernelINS_4gemm6kernel13GemmUniversalIN4cute5tupleIJiiiiEEENS1_10collective13CollectiveMmaINS1_34MainloopSm90TmaGmmaWarpSpecializedILi7ENS5_IJNS4_1CILi1EEESB_SB_EEENS1_35KernelTmaWarpSpecializedCooperativeEEENS5_IJNSA_ILi256EEESF_NSA_ILi64EEEEEEaNS5_IJlSB_lEEEaSI_NS4_8TiledMMAINS4_8MMA_AtomIJNS4_4SM904GMMA27MMA_64x256x32_S32S8S8_SS_TNEEEENS4_6LayoutINS5_IJNSA_ILi2EEESB_SB_EEENS5_IJSB_NSA_ILi0EEESS_EEEEENS5_IJNS4_10UnderscoreESV_SV_EEEEENS4_13SM90_TMA_LOADENS4_14ComposedLayoutINS4_7SwizzleILi2ELi4ELi3EEENS4_18smem_ptr_flag_bitsILi8EEENSP_INS5_IJNSA_ILi8EEESG_EEENS5_IJSG_SB_EEEEEEEvNS4_8identityESY_S18_vS19_EENS_8epilogue10collective6detail29Sm90TmaWarpSpecializedAdapterINS1C_15DefaultEpilogueIaSI_SI_NS1B_6thread17LinearCombinationIaLi1EiiLNS1G_9ScaleType4KindE0ELNS_15FloatRoundStyleE2EaEENS1_15EpilogueDefaultEEEEEvvEEEEvNT_6ParamsE --------------------------
	.section	.nv.shared._ZN7cutlass13device_kernelINS_4gemm6kernel13GemmUniversalIN4cute5tupleIJiiiiEEENS1_10collective13CollectiveMmaINS1_34MainloopSm90TmaGmmaWarpSpecializedILi7ENS5_IJNS4_1CILi1EEESB_SB_EEENS1_35KernelTmaWarpSpecializedCooperativeEEENS5_IJNSA_ILi256EEESF_NSA_ILi64EEEEEEaNS5_IJlSB_lEEEaSI_NS4_8TiledMMAINS4_8MMA_AtomIJNS4_4SM904GMMA27MMA_64x256x32_S32S8S8_SS_TNEEEENS4_6LayoutINS5_IJNSA_ILi2EEESB_SB_EEENS5_IJSB_NSA_ILi0EEESS_EEEEENS5_IJNS4_10UnderscoreESV_SV_EEEEENS4_13SM90_TMA_LOADENS4_14ComposedLayoutINS4_7SwizzleILi2ELi4ELi3EEENS4_18smem_ptr_flag_bitsILi8EEENSP_INS5_IJNSA_ILi8EEESG_EEENS5_IJSG_SB_EEEEEEEvNS4_8identityESY_S18_vS19_EENS_8epilogue10collective6detail29Sm90TmaWarpSpecializedAdapterINS1C_15DefaultEpilogueIaSI_SI_NS1B_6thread17LinearCombinationIaLi1EiiLNS1G_9ScaleType4KindE0ELNS_15FloatRoundStyleE2EaEENS1_15EpilogueDefaultEEEEEvvEEEEvNT_6ParamsE,"aw",@nobits
	.sectionflags	@""
	.align	16
	.zero		1024


//--------------------- .nv.shared.reserved.0     --------------------------
	.section	.nv.shared.reserved.0,"aw",@nobits
	.weak		__nv_reservedSMEM_offset_0_alias
	.size		__nv_reservedSMEM_offset_0_alias, 0, 0
	.other		__nv_reservedSMEM_offset_0_alias,@"STO_CUDA_RESERVED_SHARED STV_DEFAULT"
__nv_reservedSMEM_offset_0_alias:
	.zero		0


//--------------------- .nv.global                --------------------------
	.section	.nv.global,"aw",@nobits
.nv.global:
	.type		_ZN40_INTERNAL_2ae16ef6_4_k_cu_f4a32ab1_320384cute1_E,@object
	.size		_ZN40_INTERNAL_2ae16ef6_4_k_cu_f4a32ab1_320384cute1_E,(_ZN40_INTERNAL_2ae16ef6_4_k_cu_f4a32ab1_320384cuda3std3__45__cpo6cbeginE - _ZN40_INTERNAL_2ae16ef6_4_k_cu_f4a32ab1_320384cute1_E)
_ZN40_INTERNAL_2ae16ef6_4_k_cu_f4a32ab1_320384cute1_E:
	.zero		1
	.type		_ZN40_INTERNAL_2ae16ef6_4_k_cu_f4a32ab1_320384cuda3std3__45__cpo6cbeginE,@object
	.size		_ZN40_INTERNAL_2ae16ef6_4_k_cu_f4a32ab1_320384cuda3std3__45__cpo6cbeginE,(_ZN40_INTERNAL_2ae16ef6_4_k_cu_f4a32ab1_320384cuda3std3__48in_placeE - _ZN40_INTERNAL_2ae16ef6_4_k_cu_f4a32ab1_320384cuda3std3__45__cpo6cbeginE)
_ZN40_INTERNAL_2ae16ef6_4_k_cu_f4a32ab1_320384cuda3std3__45__cpo6cbeginE:
	.zero		1
	.type		_ZN40_INTERNAL_2ae16ef6_4_k_cu_f4a32ab1_320384cuda3std3__48in_placeE,@object
	.size		_ZN40_INTERNAL_2ae16ef6_4_k_cu_f4a32ab1_320384cuda3std3__48in_placeE,(_ZN40_INTERNAL_2ae16ef6_4_k_cu_f4a32ab1_320384cuda3std6ranges3__45__cpo9iter_moveE - _ZN40_INTERNAL_2ae16ef6_4_k_cu_f4a32ab1_320384cuda3std3__48in_placeE)
_ZN40_INTERNAL_2ae16ef6_4_k_cu_f4a32ab1_320384cuda3std3__48in_placeE:
	.zero		1
	.type		_ZN40_INTERNAL_2ae16ef6_4_k_cu_f4a32ab1_320384cuda3std6ranges3__45__cpo9iter_moveE,@object
	.size		_ZN40_INTERNAL_2ae16ef6_4_k_cu_f4a32ab1_320384cuda3std6ranges3__45__cpo9iter_moveE,(_ZN40_INTERNAL_2ae16ef6_4_k_cu_f4a32ab1_320384cuda3std3__45__cpo5beginE - _ZN40_INTERNAL_2ae16ef6_4_k_cu_f4a32ab1_320384cuda3std6ranges3__45__cpo9iter_moveE)
_ZN40_INTERNAL_2ae16ef6_4_k_cu_f4a32ab1_320384cuda3std6ranges3__45__cpo9iter_moveE:
	.zero		1
	.type		_ZN40_INTERNAL_2ae16ef6_4_k_cu_f4a32ab1_320384cuda3std3__45__cpo5beginE,@object
	.size		_ZN40_INTERNAL_2ae16ef6_4_k_cu_f4a32ab1_320384cuda3std3__45__cpo5beginE,(_ZN40_INTERNAL_2ae16ef6_4_k_cu_f4a32ab1_320384cuda3std3__442_GLOBAL__N__2ae16ef6_4_k_cu_f4a32ab1_320386ignoreE - _ZN40_INTERNAL_2ae16ef6_4_k_cu_f4a32ab1_320384cuda3std3__45__cpo5beginE)
_ZN40_INTERNAL_2ae16ef6_4_k_cu_f4a32ab1_320384cuda3std3__45__cpo5beginE:
	.zero		1
	.type		_ZN40_INTERNAL_2ae16ef6_4_k_cu_f4a32ab1_320384cuda3std3__442_GLOBAL__N__2ae16ef6_4_k_cu_f4a32ab1_320386ignoreE,@object
	.size		_ZN40_INTERNAL_2ae16ef6_4_k_cu_f4a32ab1_320384cuda3std3__442_GLOBAL__N__2ae16ef6_4_k_cu_f4a32ab1_320386ignoreE,(_ZN40_INTERNAL_2ae16ef6_4_k_cu_f4a32ab1_320384cute7productE - _ZN40_INTERNAL_2ae16ef6_4_k_cu_f4a32ab1_320384cuda3std3__442_GLOBAL__N__2ae16ef6_4_k_cu_f4a32ab1_320386ignoreE)
_ZN40_INTERNAL_2ae16ef6_4_k_cu_f4a32ab1_320384cuda3std3__442_GLOBAL__N__2ae16ef6_4_k_cu_f4a32ab1_320386ignoreE:
	.zero		1
	.type		_ZN40_INTERNAL_2ae16ef6_4_k_cu_f4a32ab1_320384cute7productE,@object
	.size		_ZN40_INTERNAL_2ae16ef6_4_k_cu_f4a32ab1_320384cute7productE,(_ZN40_INTERNAL_2ae16ef6_4_k_cu_f4a32ab1_320384cuda3std3__45__cpo3endE - _ZN40_INTERNAL_2ae16ef6_4_k_cu_f4a32ab1_320384cute7productE)
_ZN40_INTERNAL_2ae16ef6_4_k_cu_f4a32ab1_320384cute7productE:
	.zero		1
	.type		_ZN40_INTERNAL_2ae16ef6_4_k_cu_f4a32ab1_320384cuda3std3__45__cpo3endE,@object
	.size		_ZN40_INTERNAL_2ae16ef6_4_k_cu_f4a32ab1_320384cuda3std3__45__cpo3endE,(_ZN40_INTERNAL_2ae16ef6_4_k_cu_f4a32ab1_320384cuda3std3__419piecewise_constructE - _ZN40_INTERNAL_2ae16ef6_4_k_cu_f4a32ab1_320384cuda3std3__45__cpo3endE)
_ZN40_INTERNAL_2ae16ef6_4_k_cu_f4a32ab1_320384cuda3std3__45__cpo3endE:
	.zero		1
	.type		_ZN40_INTERNAL_2ae16ef6_4_k_cu_f4a32ab1_320384cuda3std3__419piecewise_constructE,@object
	.size		_ZN40_INTERNAL_2ae16ef6_4_k_cu_f4a32ab1_320384cuda3std3__419piecewise_constructE,(_ZN40_INTERNAL_2ae16ef6_4_k_cu_f4a32ab1_320384cuda3std3__45__cpo4cendE - _ZN40_INTERNAL_2ae16ef6_4_k_cu_f4a32ab1_320384cuda3std3__419piecewise_constructE)
_ZN40_INTERNAL_2ae16ef6_4_k_cu_f4a32ab1_320384cuda3std3__419piecewise_constructE:
	.zero		1
	.type		_ZN40_INTERNAL_2ae16ef6_4_k_cu_f4a32ab1_320384cuda3std3__45__cpo4cendE,@object
	.size		_ZN40_INTERNAL_2ae16ef6_4_k_cu_f4a32ab1_320384cuda3std3__45__cpo4cendE,(_ZN40_INTERNAL_2ae16ef6_4_k_cu_f4a32ab1_320384cuda3std6ranges3__45__cpo4swapE - _ZN40_INTERNAL_2ae16ef6_4_k_cu_f4a32ab1_320384cuda3std3__45__cpo4cendE)
_ZN40_INTERNAL_2ae16ef6_4_k_cu_f4a32ab1_320384cuda3std3__45__cpo4cendE:
	.zero		1
	.type		_ZN40_INTERNAL_2ae16ef6_4_k_cu_f4a32ab1_320384cuda3std6ranges3__45__cpo4swapE,@object
	.size		_ZN40_INTERNAL_2ae16ef6_4_k_cu_f4a32ab1_320384cuda3std6ranges3__45__cpo4swapE,(.L_8 - _ZN40_INTERNAL_2ae16ef6_4_k_cu_f4a32ab1_320384cuda3std6ranges3__45__cpo4swapE)
_ZN40_INTERNAL_2ae16ef6_4_k_cu_f4a32ab1_320384cuda3std6ranges3__45__cpo4swapE:
	.zero		1
.L_8:


//--------------------- .nv.constant0._ZN7cutlass13device_kernelINS_4gemm6kernel13GemmUniversalIN4cute5tupleIJiiiiEEENS1_10collective13CollectiveMmaINS1_34MainloopSm90TmaGmmaWarpSpecializedILi7ENS5_IJNS4_1CILi1EEESB_SB_EEENS1_35KernelTmaWarpSpecializedCooperativeEEENS5_IJNSA_ILi256EEESF_NSA_ILi64EEEEEEaNS5_IJlSB_lEEEaSI_NS4_8TiledMMAINS4_8MMA_AtomIJNS4_4SM904GMMA27MMA_64x256x32_S32S8S8_SS_TNEEEENS4_6LayoutINS5_IJNSA_ILi2EEESB_SB_EEENS5_IJSB_NSA_ILi0EEESS_EEEEENS5_IJNS4_10UnderscoreESV_SV_EEEEENS4_13SM90_TMA_LOADENS4_14ComposedLayoutINS4_7SwizzleILi2ELi4ELi3EEENS4_18smem_ptr_flag_bitsILi8EEENSP_INS5_IJNSA_ILi8EEESG_EEENS5_IJSG_SB_EEEEEEEvNS4_8identityESY_S18_vS19_EENS_8epilogue10collective6detail29Sm90TmaWarpSpecializedAdapterINS1C_15DefaultEpilogueIaSI_SI_NS1B_6thread17LinearCombinationIaLi1EiiLNS1G_9ScaleType4KindE0ELNS_15FloatRoundStyleE2EaEENS1_15EpilogueDefaultEEEEEvvEEEEvNT_6ParamsE --------------------------
	.section	.nv.constant0._ZN7cutlass13device_kernelINS_4gemm6kernel13GemmUniversalIN4cute5tupleIJiiiiEEENS1_10collective13CollectiveMmaINS1_34MainloopSm90TmaGmmaWarpSpecializedILi7ENS5_IJNS4_1CILi1EEESB_SB_EEENS1_35KernelTmaWarpSpecializedCooperativeEEENS5_IJNSA_ILi256EEESF_NSA_ILi64EEEEEEaNS5_IJlSB_lEEEaSI_NS4_8TiledMMAINS4_8MMA_AtomIJNS4_4SM904GMMA27MMA_64x256x32_S32S8S8_SS_TNEEEENS4_6LayoutINS5_IJNSA_ILi2EEESB_SB_EEENS5_IJSB_NSA_ILi0EEESS_EEEEENS5_IJNS4_10UnderscoreESV_SV_EEEEENS4_13SM90_TMA_LOADENS4_14ComposedLayoutINS4_7SwizzleILi2ELi4ELi3EEENS4_18smem_ptr_flag_bitsILi8EEENSP_INS5_IJNSA_ILi8EEESG_EEENS5_IJSG_SB_EEEEEEEvNS4_8identityESY_S18_vS19_EENS_8epilogue10collective6detail29Sm90TmaWarpSpecializedAdapterINS1C_15DefaultEpilogueIaSI_SI_NS1B_6thread17LinearCombinationIaLi1EiiLNS1G_9ScaleType4KindE0ELNS_15FloatRoundStyleE2EaEENS1_15EpilogueDefaultEEEEEvvEEEEvNT_6ParamsE,"a",@progbits
	.sectionflags	@""
	.align	4
.nv.constant0._ZN7cutlass13device_kernelINS_4gemm6kernel13GemmUniversalIN4cute5tupleIJiiiiEEENS1_10collective13CollectiveMmaINS1_34MainloopSm90TmaGmmaWarpSpecializedILi7ENS5_IJNS4_1CILi1EEESB_SB_EEENS1_35KernelTmaWarpSpecializedCooperativeEEENS5_IJNSA_ILi256EEESF_NSA_ILi64EEEEEEaNS5_IJlSB_lEEEaSI_NS4_8TiledMMAINS4_8MMA_AtomIJNS4_4SM904GMMA27MMA_64x256x32_S32S8S8_SS_TNEEEENS4_6LayoutINS5_IJNSA_ILi2EEESB_SB_EEENS5_IJSB_NSA_ILi0EEESS_EEEEENS5_IJNS4_10UnderscoreESV_SV_EEEEENS4_13SM90_TMA_LOADENS4_14ComposedLayoutINS4_7SwizzleILi2ELi4ELi3EEENS4_18smem_ptr_flag_bitsILi8EEENSP_INS5_IJNSA_ILi8EEESG_EEENS5_IJSG_SB_EEEEEEEvNS4_8identityESY_S18_vS19_EENS_8epilogue10collective6detail29Sm90TmaWarpSpecializedAdapterINS1C_15DefaultEpilogueIaSI_SI_NS1B_6thread17LinearCombinationIaLi1EiiLNS1G_9ScaleType4KindE0ELNS_15FloatRoundStyleE2EaEENS1_15EpilogueDefaultEEEEEvvEEEEvNT_6ParamsE:
	.zero		1664


//--------------------- SYMBOLS --------------------------

	.type		.nv.reservedSmem.offset0,@object
	.size		.nv.reservedSmem.offset0,0x4
	.type		__assertfail,@function
